// auto-generated by cutlass_sweep.gemm — config: {"arch": "sm_90", "cluster_m": 2, "cluster_n": 4, "dtype": "e4m3", "dtype_b": "e4m3", "layout": "nt", "stages": 0, "tile_k": 128, "tile_m": 256, "tile_n": 256}
#include "cutlass/cutlass.h"
#include "cutlass/gemm/collective/collective_builder.hpp"
#include "cutlass/gemm/device/gemm_universal_adapter.h"
#include "cutlass/gemm/kernel/gemm_universal.hpp"
#include "cutlass/epilogue/collective/collective_builder.hpp"

using ElemA = cutlass::float_e4m3_t;
using ElemB = cutlass::float_e4m3_t;
using ElemCD = cutlass::float_e4m3_t;
using Acc  = float;
using TileShape    = cute::Shape<cute::_256, cute::_256, cute::_128>;
using ClusterShape = cute::Shape<cute::_2, cute::_4, cute::_1>;

using CollectiveEpilogue = typename cutlass::epilogue::collective::CollectiveBuilder<
    cutlass::arch::Sm90, cutlass::arch::OpClassTensorOp,
    TileShape, ClusterShape,
    cutlass::epilogue::collective::EpilogueTileAuto,
    Acc, Acc,
    ElemCD, cutlass::layout::RowMajor, 128 / cutlass::sizeof_bits<ElemCD>::value,
    ElemCD, cutlass::layout::RowMajor, 128 / cutlass::sizeof_bits<ElemCD>::value,
    cutlass::epilogue::collective::EpilogueScheduleAuto
  >::CollectiveOp;

using CollectiveMainloop = typename cutlass::gemm::collective::CollectiveBuilder<
    cutlass::arch::Sm90, cutlass::arch::OpClassTensorOp,
    ElemA, cutlass::layout::RowMajor, 128 / cutlass::sizeof_bits<ElemA>::value,
    ElemB, cutlass::layout::ColumnMajor, 128 / cutlass::sizeof_bits<ElemB>::value,
    Acc,
    TileShape, ClusterShape,
    cutlass::gemm::collective::StageCountAutoCarveout<static_cast<int>(sizeof(typename CollectiveEpilogue::SharedStorage))>,
    cutlass::gemm::collective::KernelScheduleAuto
  >::CollectiveOp;

using GemmKernel = cutlass::gemm::kernel::GemmUniversal<
    cute::Shape<int,int,int,int>,
    CollectiveMainloop,
    CollectiveEpilogue
>;
using Gemm = cutlass::gemm::device::GemmUniversalAdapter<GemmKernel>;

// Force the device kernel symbol into the cubin without needing a host main.
auto* _anchor = &cutlass::device_kernel<GemmKernel>;


// ===== COMPILED SASS (sm_90a) =====

	.target	sm_90a

	.elftype	@"ET_EXEC"


//--------------------- .note.nv.tkinfo           --------------------------
	.section	.note.nv.tkinfo,"",@"SHT_NOTE"
	.sectionflags	@"SHF_NOTE_NV_TKINFO"
	.tkinfo
        /*0018*/ 	.word	0x00000002
        /*0030*/ 	.string	""
        /*0030*/ 	.string	"ptxas"
        /*0030*/ 	.string	"Cuda compilation tools, release 13.0, V13.0.88"
        /*0030*/ 	.string	"Build cuda_13.0.r13.0/compiler.36424714_0"
        /*0030*/ 	.string	"-arch sm_90a -m 64 "



//--------------------- .note.nv.cuinfo           --------------------------
	.section	.note.nv.cuinfo,"",@"SHT_NOTE"
	.sectionflags	@"SHF_NOTE_NV_CUINFO"
        /*0018*/ 	.short	0x0002
        /*001a*/ 	.short	0x005a
        /*001c*/ 	.short	0x0082
	.zero		2


//--------------------- .nv.info                  --------------------------
	.section	.nv.info,"",@"SHT_CUDA_INFO"
	.align	4


	//----- nvinfo : EIATTR_REGCOUNT
	.align		4
        /*0000*/ 	.byte	0x04, 0x2f
        /*0002*/ 	.short	(.L_12 - .L_11)
	.align		4
.L_11:
        /*0004*/ 	.word	index@(_ZN7cutlass13device_kernelINS_4gemm6kernel13GemmUniversalIN4cute5tupleIJiiiiEEENS1_10collective13CollectiveMmaINS1_37MainloopSm90TmaGmmaWarpSpecializedFP8ILi3ENS5_IJNS4_1CILi2EEENSA_ILi4EEENSA_ILi1EEEEEENS1_35KernelTmaWarpSpecializedCooperativeEEENS5_IJNSA_ILi256EEESH_NSA_ILi128EEEEEENS_12float_e4m3_tENS5_IJlSD_lEEESK_SL_NS4_8TiledMMAINS4_8MMA_AtomIJNS4_4SM904GMMA31MMA_64x256x32_F32E4M3E4M3_SS_TNILNSP_7ScaleInE1ELSR_1EEEEEENS4_6LayoutINS5_IJSB_SD_SD_EEENS5_IJSD_NSA_ILi0EEESW_EEEEENS5_IJNS4_10UnderscoreESZ_SZ_EEEEENS4_23SM90_TMA_LOAD_MULTICASTENS4_14ComposedLayoutINS4_7SwizzleILi3ELi4ELi3EEENS4_18smem_ptr_flag_bitsILi8EEENSU_INS5_IJNSA_ILi8EEESI_EEENS5_IJSI_SD_EEEEEEEvNS4_8identityES12_S1C_vS1D_EENS_8epilogue10collective6detail29Sm90TmaWarpSpecializedAdapterINS1G_15DefaultEpilogueISK_SL_SL_NS1F_6thread17LinearCombinationISK_Li1EffLNS1K_9ScaleType4KindE0ELNS_15FloatRoundStyleE2ESK_EENS1_15EpilogueDefaultEEEEEvvEEEEvNT_6ParamsE)
        /*0008*/ 	.word	0x000000a8


	//----- nvinfo : EIATTR_FRAME_SIZE
	.align		4
.L_12:
        /*000c*/ 	.byte	0x04, 0x11
        /*000e*/ 	.short	(.L_14 - .L_13)
	.align		4
.L_13:
        /*0010*/ 	.word	index@(_ZN7cutlass13device_kernelINS_4gemm6kernel13GemmUniversalIN4cute5tupleIJiiiiEEENS1_10collective13CollectiveMmaINS1_37MainloopSm90TmaGmmaWarpSpecializedFP8ILi3ENS5_IJNS4_1CILi2EEENSA_ILi4EEENSA_ILi1EEEEEENS1_35KernelTmaWarpSpecializedCooperativeEEENS5_IJNSA_ILi256EEESH_NSA_ILi128EEEEEENS_12float_e4m3_tENS5_IJlSD_lEEESK_SL_NS4_8TiledMMAINS4_8MMA_AtomIJNS4_4SM904GMMA31MMA_64x256x32_F32E4M3E4M3_SS_TNILNSP_7ScaleInE1ELSR_1EEEEEENS4_6LayoutINS5_IJSB_SD_SD_EEENS5_IJSD_NSA_ILi0EEESW_EEEEENS5_IJNS4_10UnderscoreESZ_SZ_EEEEENS4_23SM90_TMA_LOAD_MULTICASTENS4_14ComposedLayoutINS4_7SwizzleILi3ELi4ELi3EEENS4_18smem_ptr_flag_bitsILi8EEENSU_INS5_IJNSA_ILi8EEESI_EEENS5_IJSI_SD_EEEEEEEvNS4_8identityES12_S1C_vS1D_EENS_8epilogue10collective6detail29Sm90TmaWarpSpecializedAdapterINS1G_15DefaultEpilogueISK_SL_SL_NS1F_6thread17LinearCombinationISK_Li1EffLNS1K_9ScaleType4KindE0ELNS_15FloatRoundStyleE2ESK_EENS1_15EpilogueDefaultEEEEEvvEEEEvNT_6ParamsE)
        /*0014*/ 	.word	0x00000cc8


	//----- nvinfo : EIATTR_MIN_STACK_SIZE
	.align		4
.L_14:
        /*0018*/ 	.byte	0x04, 0x12
        /*001a*/ 	.short	(.L_16 - .L_15)
	.align		4
.L_15:
        /*001c*/ 	.word	index@(_ZN7cutlass13device_kernelINS_4gemm6kernel13GemmUniversalIN4cute5tupleIJiiiiEEENS1_10collective13CollectiveMmaINS1_37MainloopSm90TmaGmmaWarpSpecializedFP8ILi3ENS5_IJNS4_1CILi2EEENSA_ILi4EEENSA_ILi1EEEEEENS1_35KernelTmaWarpSpecializedCooperativeEEENS5_IJNSA_ILi256EEESH_NSA_ILi128EEEEEENS_12float_e4m3_tENS5_IJlSD_lEEESK_SL_NS4_8TiledMMAINS4_8MMA_AtomIJNS4_4SM904GMMA31MMA_64x256x32_F32E4M3E4M3_SS_TNILNSP_7ScaleInE1ELSR_1EEEEEENS4_6LayoutINS5_IJSB_SD_SD_EEENS5_IJSD_NSA_ILi0EEESW_EEEEENS5_IJNS4_10UnderscoreESZ_SZ_EEEEENS4_23SM90_TMA_LOAD_MULTICASTENS4_14ComposedLayoutINS4_7SwizzleILi3ELi4ELi3EEENS4_18smem_ptr_flag_bitsILi8EEENSU_INS5_IJNSA_ILi8EEESI_EEENS5_IJSI_SD_EEEEEEEvNS4_8identityES12_S1C_vS1D_EENS_8epilogue10collective6detail29Sm90TmaWarpSpecializedAdapterINS1G_15DefaultEpilogueISK_SL_SL_NS1F_6thread17LinearCombinationISK_Li1EffLNS1K_9ScaleType4KindE0ELNS_15FloatRoundStyleE2ESK_EENS1_15EpilogueDefaultEEEEEvvEEEEvNT_6ParamsE)
        /*0020*/ 	.word	0x00000cc8
.L_16:


//--------------------- .nv.compat                --------------------------
	.section	.nv.compat,"",@"SHT_CUDA_COMPAT_INFO"
	.align	4
        /*0000*/ 	.byte	0x02, 0x09, 0x01, 0x00, 0x02, 0x02, 0x04, 0x00, 0x02, 0x05, 0x05, 0x00, 0x03, 0x07, 0x01, 0x01
        /*0010*/ 	.byte	0x02, 0x03, 0x01, 0x00, 0x02, 0x06, 0x01, 0x00, 0x04, 0x0b, 0x08, 0x00, 0x00, 0x00, 0x00, 0x00
        /*0020*/ 	.byte	0x00, 0x00, 0x00, 0x00


//--------------------- .nv.info._ZN7cutlass13device_kernelINS_4gemm6kernel13GemmUniversalIN4cute5tupleIJiiiiEEENS1_10collective13CollectiveMmaINS1_37MainloopSm90TmaGmmaWarpSpecializedFP8ILi3ENS5_IJNS4_1CILi2EEENSA_ILi4EEENSA_ILi1EEEEEENS1_35KernelTmaWarpSpecializedCooperativeEEENS5_IJNSA_ILi256EEESH_NSA_ILi128EEEEEENS_12float_e4m3_tENS5_IJlSD_lEEESK_SL_NS4_8TiledMMAINS4_8MMA_AtomIJNS4_4SM904GMMA31MMA_64x256x32_F32E4M3E4M3_SS_TNILNSP_7ScaleInE1ELSR_1EEEEEENS4_6LayoutINS5_IJSB_SD_SD_EEENS5_IJSD_NSA_ILi0EEESW_EEEEENS5_IJNS4_10UnderscoreESZ_SZ_EEEEENS4_23SM90_TMA_LOAD_MULTICASTENS4_14ComposedLayoutINS4_7SwizzleILi3ELi4ELi3EEENS4_18smem_ptr_flag_bitsILi8EEENSU_INS5_IJNSA_ILi8EEESI_EEENS5_IJSI_SD_EEEEEEEvNS4_8identityES12_S1C_vS1D_EENS_8epilogue10collective6detail29Sm90TmaWarpSpecializedAdapterINS1G_15DefaultEpilogueISK_SL_SL_NS1F_6thread17LinearCombinationISK_Li1EffLNS1K_9ScaleType4KindE0ELNS_15FloatRoundStyleE2ESK_EENS1_15EpilogueDefaultEEEEEvvEEEEvNT_6ParamsE --------------------------
	.section	.nv.info._ZN7cutlass13device_kernelINS_4gemm6kernel13GemmUniversalIN4cute5tupleIJiiiiEEENS1_10collective13CollectiveMmaINS1_37MainloopSm90TmaGmmaWarpSpecializedFP8ILi3ENS5_IJNS4_1CILi2EEENSA_ILi4EEENSA_ILi1EEEEEENS1_35KernelTmaWarpSpecializedCooperativeEEENS5_IJNSA_ILi256EEESH_NSA_ILi128EEEEEENS_12float_e4m3_tENS5_IJlSD_lEEESK_SL_NS4_8TiledMMAINS4_8MMA_AtomIJNS4_4SM904GMMA31MMA_64x256x32_F32E4M3E4M3_SS_TNILNSP_7ScaleInE1ELSR_1EEEEEENS4_6LayoutINS5_IJSB_SD_SD_EEENS5_IJSD_NSA_ILi0EEESW_EEEEENS5_IJNS4_10UnderscoreESZ_SZ_EEEEENS4_23SM90_TMA_LOAD_MULTICASTENS4_14ComposedLayoutINS4_7SwizzleILi3ELi4ELi3EEENS4_18smem_ptr_flag_bitsILi8EEENSU_INS5_IJNSA_ILi8EEESI_EEENS5_IJSI_SD_EEEEEEEvNS4_8identityES12_S1C_vS1D_EENS_8epilogue10collective6detail29Sm90TmaWarpSpecializedAdapterINS1G_15DefaultEpilogueISK_SL_SL_NS1F_6thread17LinearCombinationISK_Li1EffLNS1K_9ScaleType4KindE0ELNS_15FloatRoundStyleE2ESK_EENS1_15EpilogueDefaultEEEEEvvEEEEvNT_6ParamsE,"",@"SHT_CUDA_INFO"
	.sectionflags	@""
	.align	4


	//----- nvinfo : EIATTR_CUDA_API_VERSION
	.align		4
        /*0000*/ 	.byte	0x04, 0x37
        /*0002*/ 	.short	(.L_18 - .L_17)
.L_17:
        /*0004*/ 	.word	0x00000082


	//----- nvinfo : EIATTR_KPARAM_INFO
	.align		4
.L_18:
        /*0008*/ 	.byte	0x04, 0x17
        /*000a*/ 	.short	(.L_20 - .L_19)
.L_19:
        /*000c*/ 	.word	0x00000000
        /*0010*/ 	.short	0x0000
        /*0012*/ 	.short	0x0070
        /*0014*/ 	.byte	0x00, 0xf0, 0x01, 0x10


	//----- nvinfo : EIATTR_SPARSE_MMA_MASK
	.align		4
.L_20:
        /*0018*/ 	.byte	0x03, 0x50
        /*001a*/ 	.short	0x0000


	//----- nvinfo : EIATTR_MAXREG_COUNT
	.align		4
        /*001c*/ 	.byte	0x03, 0x1b
        /*001e*/ 	.short	0x00a8


	//----- nvinfo : EIATTR_NUM_BARRIERS
	.align		4
        /*0020*/ 	.byte	0x02, 0x4c
        /*0022*/ 	.byte	0x01
	.zero		1


	//----- nvinfo : EIATTR_ANNOTATIONS
	.align		4
        /*0024*/ 	.byte	0x04, 0x55
        /*0026*/ 	.short	(.L_22 - .L_21)


	//   ....[0]....
.L_21:
        /*0028*/ 	.word	0x00000001
        /*002c*/ 	.byte	0x10, 0x07, 0x00, 0x00, 0x01, 0x00, 0x00, 0x00, 0xe0, 0x07, 0x00, 0x00, 0x01, 0x00, 0x00, 0x00
        /* <DEDUP_REMOVED lines=2039> */
        /*7fac*/ 	.byte	0x00, 0x9d, 0x02, 0x00


	//----- nvinfo : EIATTR_MERCURY_ISA_VERSION
	.align		4
.L_22:
        /*7fb0*/ 	.byte	0x03, 0x5f
        /*7fb2*/ 	.short	0x0101


	//----- nvinfo : EIATTR_INT_WARP_WIDE_INSTR_OFFSETS
	.align		4
        /*7fb4*/ 	.byte	0x04, 0x31
        /*7fb6*/ 	.short	(.L_24 - .L_23)


	//   ....[0]....
.L_23:
        /*7fb8*/ 	.word	0x00000530


	//   ....[1]....
        /*7fbc*/ 	.word	0x00000550


	//   ....[2]....
        /*7fc0*/ 	.word	0x000006b0


	//----- nvinfo : EIATTR_COOP_GROUP_MASK_REGIDS
	.align		4
.L_24:
        /*7fc4*/ 	.byte	0x04, 0x29
        /*7fc6*/ 	.short	(.L_26 - .L_25)


	//   ....[0]....
.L_25:
        /*7fc8*/ 	.word	0xffffffff


	//   ....[1]....
        /*7fcc*/ 	.word	0xffffffff


	//   ....[2]....
        /*7fd0*/ 	.word	0xffffffff


	//   ....[3]....
        /*7fd4*/ 	.word	0xffffffff


	//   ....[4]....
        /*7fd8*/ 	.word	0xffffffff


	//   ....[5]....
        /*7fdc*/ 	.word	0xffffffff


	//----- nvinfo : EIATTR_COOP_GROUP_INSTR_OFFSETS
	.align		4
.L_26:
        /*7fe0*/ 	.byte	0x04, 0x28
        /*7fe2*/ 	.short	(.L_28 - .L_27)


	//   ....[0]....
.L_27:
        /*7fe4*/ 	.word	0x00000070


	//   ....[1]....
        /*7fe8*/ 	.word	0x00000080


	//   ....[2]....
        /*7fec*/ 	.word	0x000001a0


	//   ....[3]....
        /*7ff0*/ 	.word	0x000003a0


	//   ....[4]....
        /*7ff4*/ 	.word	0x00000820


	//   ....[5]....
        /*7ff8*/ 	.word	0x00002970


	//----- nvinfo : EIATTR_REG_RECONFIG
	.align		4
.L_28:
        /*7ffc*/ 	.byte	0x01, 0x54
	.zero		2


	//----- nvinfo : EIATTR_MBARRIER_INSTR_OFFSETS
	.align		4
        /*8000*/ 	.byte	0x04, 0x39
        /*8002*/ 	.short	(.L_30 - .L_29)


	//   ....[0]....
.L_29:
        /*8004*/ 	.word	0x00000320
        /*8008*/ 	.word	0x000000ff
        /*800c*/ 	.word	0x00000000
        /*8010*/ 	.short	0x0100
        /*8012*/ 	.byte	0x09
	.zero		1


	//   ....[1]....
        /*8014*/ 	.word	0x00000330
        /*8018*/ 	.word	0x000000ff
        /*801c*/ 	.word	0x00000018
        /*8020*/ 	.short	0x0100
        /*8022*/ 	.byte	0x09
	.zero		1


	//   ....[2]....
        /*8024*/ 	.word	0x00000340
        /*8028*/ 	.word	0x000000ff
        /*802c*/ 	.word	0x00000008
        /*8030*/ 	.short	0x0100
        /*8032*/ 	.byte	0x09
	.zero		1


	//   ....[3]....
        /*8034*/ 	.word	0x00000350
        /*8038*/ 	.word	0x000000ff
        /*803c*/ 	.word	0x00000020
        /*8040*/ 	.short	0x0100
        /*8042*/ 	.byte	0x09
	.zero		1


	//   ....[4]....
        /*8044*/ 	.word	0x00000360
        /*8048*/ 	.word	0x000000ff
        /*804c*/ 	.word	0x00000010
        /*8050*/ 	.short	0x0100
        /*8052*/ 	.byte	0x09
	.zero		1


	//   ....[5]....
        /*8054*/ 	.word	0x00000370
        /*8058*/ 	.word	0x000000ff
        /*805c*/ 	.word	0x00000028
        /*8060*/ 	.short	0x0100
        /*8062*/ 	.byte	0x09
	.zero		1


	//   ....[6]....
        /*8064*/ 	.word	0x00000740
        /*8068*/ 	.word	0x000000ff
        /*806c*/ 	.word	0x00000040
        /*8070*/ 	.short	0x0100
        /*8072*/ 	.byte	0x06
	.zero		1


	//   ....[7]....
        /*8074*/ 	.word	0x000007c0
        /*8078*/ 	.word	0x000000ff
        /*807c*/ 	.word	0x00000048
        /*8080*/ 	.short	0x0100
        /*8082*/ 	.byte	0x06
	.zero		1


	//   ....[8]....
        /*8084*/ 	.word	0x00002d60
        /*8088*/ 	.word	0x000000ff
        /*808c*/ 	.word	0x00000000
        /*8090*/ 	.short	0x010a
        /*8092*/ 	.byte	0x06
	.zero		1


	//   ....[9]....
        /*8094*/ 	.word	0x00002da0
        /*8098*/ 	.word	0x000000ff
        /*809c*/ 	.word	0x00000000
        /*80a0*/ 	.short	0x010a
        /*80a2*/ 	.byte	0x06
	.zero		1


	//   ....[10]....
        /*80a4*/ 	.word	0x000090b0
        /*80a8*/ 	.word	0x000000ff
        /*80ac*/ 	.word	0x00000000
        /*80b0*/ 	.short	0x010a
        /*80b2*/ 	.byte	0x10
	.zero		1


	//   ....[11]....
        /*80b4*/ 	.word	0x000090f0
        /*80b8*/ 	.word	0x000000ff
        /*80bc*/ 	.word	0x00000000
        /*80c0*/ 	.short	0x010a
        /*80c2*/ 	.byte	0x10
	.zero		1


	//   ....[12]....
        /*80c4*/ 	.word	0x00011940
        /*80c8*/ 	.word	0x00000000
        /*80cc*/ 	.word	0x00000000
        /*80d0*/ 	.short	0x0101
        /*80d2*/ 	.byte	0x3f
	.zero		1


	//   ....[13]....
        /*80d4*/ 	.word	0x00015460
        /*80d8*/ 	.word	0x00000000
        /*80dc*/ 	.word	0x00000000
        /*80e0*/ 	.short	0x0101
        /*80e2*/ 	.byte	0x3f
	.zero		1


	//   ....[14]....
        /*80e4*/ 	.word	0x00028fa0
        /*80e8*/ 	.word	0x0000000c
        /*80ec*/ 	.word	0x00000018
        /*80f0*/ 	.short	0x010a
        /*80f2*/ 	.byte	0x3f
	.zero		1


	//   ....[15]....
        /*80f4*/ 	.word	0x00029320
        /*80f8*/ 	.word	0x00000002
        /*80fc*/ 	.word	0x00000048
        /*8100*/ 	.short	0x0101
        /*8102*/ 	.byte	0x3f
	.zero		1


	//   ....[16]....
        /*8104*/ 	.word	0x00029ad0
        /*8108*/ 	.word	0x00000003
        /*810c*/ 	.word	0x00000000
        /*8110*/ 	.short	0x010a
        /*8112*/ 	.byte	0x3f
	.zero		1


	//   ....[17]....
        /*8114*/ 	.word	0x00029b60
        /*8118*/ 	.word	0x00000003
        /*811c*/ 	.word	0x00000000
        /*8120*/ 	.short	0x010a
        /*8122*/ 	.byte	0x3f
	.zero		1


	//   ....[18]....
        /*8124*/ 	.word	0x00029bf0
        /*8128*/ 	.word	0x00000003
        /*812c*/ 	.word	0x00000000
        /*8130*/ 	.short	0x010a
        /*8132*/ 	.byte	0x3f
	.zero		1


	//   ....[19]....
        /*8134*/ 	.word	0x00029c60
        /*8138*/ 	.word	0x00000003
        /*813c*/ 	.word	0x00000000
        /*8140*/ 	.short	0x010a
        /*8142*/ 	.byte	0x3f
	.zero		1


	//   ....[20]....
        /*8144*/ 	.word	0x00029cd0
        /*8148*/ 	.word	0x00000002
        /*814c*/ 	.word	0x00000000
        /*8150*/ 	.short	0x010a
        /*8152*/ 	.byte	0x3f
	.zero		1


	//   ....[21]....
        /*8154*/ 	.word	0x00029db0
        /*8158*/ 	.word	0x0000000c
        /*815c*/ 	.word	0x00000018
        /*8160*/ 	.short	0x010a
        /*8162*/ 	.byte	0x3f
	.zero		1


	//   ....[22]....
        /*8164*/ 	.word	0x00029e80
        /*8168*/ 	.word	0x00000003
        /*816c*/ 	.word	0x00000000
        /*8170*/ 	.short	0x010a
        /*8172*/ 	.byte	0x3f
	.zero		1


	//   ....[23]....
        /*8174*/ 	.word	0x00029ed0
        /*8178*/ 	.word	0x00000003
        /*817c*/ 	.word	0x00000000
        /*8180*/ 	.short	0x010a
        /*8182*/ 	.byte	0x3f
	.zero		1


	//----- nvinfo : EIATTR_NUM_MBARRIERS
	.align		4
.L_30:
        /*8184*/ 	.byte	0x03, 0x38
        /*8186*/ 	.short	0x0008


	//----- nvinfo : EIATTR_EXIT_INSTR_OFFSETS
	.align		4
        /*8188*/ 	.byte	0x04, 0x1c
        /*818a*/ 	.short	(.L_32 - .L_31)


	//   ....[0]....
.L_31:
        /*818c*/ 	.word	0x000009b0


	//   ....[1]....
        /*8190*/ 	.word	0x00001250


	//   ....[2]....
        /*8194*/ 	.word	0x000285b0


	//   ....[3]....
        /*8198*/ 	.word	0x00028b50


	//   ....[4]....
        /*819c*/ 	.word	0x00029c40


	//----- nvinfo : EIATTR_MAX_THREADS
	.align		4
.L_32:
        /*81a0*/ 	.byte	0x04, 0x05
        /*81a2*/ 	.short	(.L_34 - .L_33)
.L_33:
        /*81a4*/ 	.word	0x00000180
        /*81a8*/ 	.word	0x00000001
        /*81ac*/ 	.word	0x00000001


	//----- nvinfo : EIATTR_CRS_STACK_SIZE
	.align		4
.L_34:
        /*81b0*/ 	.byte	0x04, 0x1e
        /*81b2*/ 	.short	(.L_36 - .L_35)
.L_35:
        /*81b4*/ 	.word	0x00000000


	//----- nvinfo : EIATTR_CBANK_PARAM_SIZE
	.align		4
.L_36:
        /*81b8*/ 	.byte	0x03, 0x19
        /*81ba*/ 	.short	0x0470


	//----- nvinfo : EIATTR_PARAM_CBANK
	.align		4
        /*81bc*/ 	.byte	0x04, 0x0a
        /*81be*/ 	.short	(.L_38 - .L_37)
	.align		4
.L_37:
        /*81c0*/ 	.word	index@(.nv.constant0._ZN7cutlass13device_kernelINS_4gemm6kernel13GemmUniversalIN4cute5tupleIJiiiiEEENS1_10collective13CollectiveMmaINS1_37MainloopSm90TmaGmmaWarpSpecializedFP8ILi3ENS5_IJNS4_1CILi2EEENSA_ILi4EEENSA_ILi1EEEEEENS1_35KernelTmaWarpSpecializedCooperativeEEENS5_IJNSA_ILi256EEESH_NSA_ILi128EEEEEENS_12float_e4m3_tENS5_IJlSD_lEEESK_SL_NS4_8TiledMMAINS4_8MMA_AtomIJNS4_4SM904GMMA31MMA_64x256x32_F32E4M3E4M3_SS_TNILNSP_7ScaleInE1ELSR_1EEEEEENS4_6LayoutINS5_IJSB_SD_SD_EEENS5_IJSD_NSA_ILi0EEESW_EEEEENS5_IJNS4_10UnderscoreESZ_SZ_EEEEENS4_23SM90_TMA_LOAD_MULTICASTENS4_14ComposedLayoutINS4_7SwizzleILi3ELi4ELi3EEENS4_18smem_ptr_flag_bitsILi8EEENSU_INS5_IJNSA_ILi8EEESI_EEENS5_IJSI_SD_EEEEEEEvNS4_8identityES12_S1C_vS1D_EENS_8epilogue10collective6detail29Sm90TmaWarpSpecializedAdapterINS1G_15DefaultEpilogueISK_SL_SL_NS1F_6thread17LinearCombinationISK_Li1EffLNS1K_9ScaleType4KindE0ELNS_15FloatRoundStyleE2ESK_EENS1_15EpilogueDefaultEEEEEvvEEEEvNT_6ParamsE)
        /*81c4*/ 	.short	0x0210
        /*81c6*/ 	.short	0x0470


	//----- nvinfo : EIATTR_SW_WAR
	.align		4
.L_38:
        /*81c8*/ 	.byte	0x04, 0x36
        /*81ca*/ 	.short	(.L_40 - .L_39)
.L_39:
        /*81cc*/ 	.word	0x00000008
.L_40:


//--------------------- .nv.callgraph             --------------------------
	.section	.nv.callgraph,"",@"SHT_CUDA_CALLGRAPH"
	.align	4
	.sectionentsize	8
	.align		4
        /*0000*/ 	.word	0x00000000
	.align		4
        /*0004*/ 	.word	0xffffffff
	.align		4
        /*0008*/ 	.word	0x00000000
	.align		4
        /*000c*/ 	.word	0xfffffffe
	.align		4
        /*0010*/ 	.word	0x00000000
	.align		4
        /*0014*/ 	.word	0xfffffffd
	.align		4
        /*0018*/ 	.word	0x00000000
	.align		4
        /*001c*/ 	.word	0xfffffffc


//--------------------- .nv.constant4             --------------------------
	.section	.nv.constant4,"a",@progbits
	.align	8
	.align		8
.nv.constant4:
        /*0000*/ 	.dword	_ZN40_INTERNAL_b1c795e2_4_k_cu_05863e36_238234cuda3std3__45__cpo5beginE
	.align		8
        /*0008*/ 	.dword	_ZN40_INTERNAL_b1c795e2_4_k_cu_05863e36_238234cuda3std3__45__cpo3endE
	.align		8
        /*0010*/ 	.dword	_ZN40_INTERNAL_b1c795e2_4_k_cu_05863e36_238234cuda3std3__45__cpo6cbeginE
	.align		8
        /*0018*/ 	.dword	_ZN40_INTERNAL_b1c795e2_4_k_cu_05863e36_238234cuda3std3__45__cpo4cendE
	.align		8
        /*0020*/ 	.dword	_ZN40_INTERNAL_b1c795e2_4_k_cu_05863e36_238234cuda3std3__442_GLOBAL__N__b1c795e2_4_k_cu_05863e36_238236ignoreE
	.align		8
        /*0028*/ 	.dword	_ZN40_INTERNAL_b1c795e2_4_k_cu_05863e36_238234cuda3std3__419piecewise_constructE
	.align		8
        /*0030*/ 	.dword	_ZN40_INTERNAL_b1c795e2_4_k_cu_05863e36_238234cuda3std3__48in_placeE
	.align		8
        /*0038*/ 	.dword	_ZN40_INTERNAL_b1c795e2_4_k_cu_05863e36_238234cuda3std6ranges3__45__cpo4swapE
	.align		8
        /*0040*/ 	.dword	_ZN40_INTERNAL_b1c795e2_4_k_cu_05863e36_238234cuda3std6ranges3__45__cpo9iter_moveE
	.align		8
        /*0048*/ 	.dword	_ZN40_INTERNAL_b1c795e2_4_k_cu_05863e36_238234cute7productE
	.align		8
        /*0050*/ 	.dword	_ZN40_INTERNAL_b1c795e2_4_k_cu_05863e36_238234cute1_E


//--------------------- .text._ZN7cutlass13device_kernelINS_4gemm6kernel13GemmUniversalIN4cute5tupleIJiiiiEEENS1_10collective13CollectiveMmaINS1_37MainloopSm90TmaGmmaWarpSpecializedFP8ILi3ENS5_IJNS4_1CILi2EEENSA_ILi4EEENSA_ILi1EEEEEENS1_35KernelTmaWarpSpecializedCooperativeEEENS5_IJNSA_ILi256EEESH_NSA_ILi128EEEEEENS_12float_e4m3_tENS5_IJlSD_lEEESK_SL_NS4_8TiledMMAINS4_8MMA_AtomIJNS4_4SM904GMMA31MMA_64x256x32_F32E4M3E4M3_SS_TNILNSP_7ScaleInE1ELSR_1EEEEEENS4_6LayoutINS5_IJSB_SD_SD_EEENS5_IJSD_NSA_ILi0EEESW_EEEEENS5_IJNS4_10UnderscoreESZ_SZ_EEEEENS4_23SM90_TMA_LOAD_MULTICASTENS4_14ComposedLayoutINS4_7SwizzleILi3ELi4ELi3EEENS4_18smem_ptr_flag_bitsILi8EEENSU_INS5_IJNSA_ILi8EEESI_EEENS5_IJSI_SD_EEEEEEEvNS4_8identityES12_S1C_vS1D_EENS_8epilogue10collective6detail29Sm90TmaWarpSpecializedAdapterINS1G_15DefaultEpilogueISK_SL_SL_NS1F_6thread17LinearCombinationISK_Li1EffLNS1K_9ScaleType4KindE0ELNS_15FloatRoundStyleE2ESK_EENS1_15EpilogueDefaultEEEEEvvEEEEvNT_6ParamsE --------------------------
	.section	.text._ZN7cutlass13device_kernelINS_4gemm6kernel13GemmUniversalIN4cute5tupleIJiiiiEEENS1_10collective13CollectiveMmaINS1_37MainloopSm90TmaGmmaWarpSpecializedFP8ILi3ENS5_IJNS4_1CILi2EEENSA_ILi4EEENSA_ILi1EEEEEENS1_35KernelTmaWarpSpecializedCooperativeEEENS5_IJNSA_ILi256EEESH_NSA_ILi128EEEEEENS_12float_e4m3_tENS5_IJlSD_lEEESK_SL_NS4_8TiledMMAINS4_8MMA_AtomIJNS4_4SM904GMMA31MMA_64x256x32_F32E4M3E4M3_SS_TNILNSP_7ScaleInE1ELSR_1EEEEEENS4_6LayoutINS5_IJSB_SD_SD_EEENS5_IJSD_NSA_ILi0EEESW_EEEEENS5_IJNS4_10UnderscoreESZ_SZ_EEEEENS4_23SM90_TMA_LOAD_MULTICASTENS4_14ComposedLayoutINS4_7SwizzleILi3ELi4ELi3EEENS4_18smem_ptr_flag_bitsILi8EEENSU_INS5_IJNSA_ILi8EEESI_EEENS5_IJSI_SD_EEEEEEEvNS4_8identityES12_S1C_vS1D_EENS_8epilogue10collective6detail29Sm90TmaWarpSpecializedAdapterINS1G_15DefaultEpilogueISK_SL_SL_NS1F_6thread17LinearCombinationISK_Li1EffLNS1K_9ScaleType4KindE0ELNS_15FloatRoundStyleE2ESK_EENS1_15EpilogueDefaultEEEEEvvEEEEvNT_6ParamsE,"ax",@progbits
	.align	128
.text._ZN7cutlass13device_kernelINS_4gemm6kernel13GemmUniversalIN4cute5tupleIJiiiiEEENS1_10collective13CollectiveMmaINS1_37MainloopSm90TmaGmmaWarpSpecializedFP8ILi3ENS5_IJNS4_1CILi2EEENSA_ILi4EEENSA_ILi1EEEEEENS1_35KernelTmaWarpSpecializedCooperativeEEENS5_IJNSA_ILi256EEESH_NSA_ILi128EEEEEENS_12float_e4m3_tENS5_IJlSD_lEEESK_SL_NS4_8TiledMMAINS4_8MMA_AtomIJNS4_4SM904GMMA31MMA_64x256x32_F32E4M3E4M3_SS_TNILNSP_7ScaleInE1ELSR_1EEEEEENS4_6LayoutINS5_IJSB_SD_SD_EEENS5_IJSD_NSA_ILi0EEESW_EEEEENS5_IJNS4_10UnderscoreESZ_SZ_EEEEENS4_23SM90_TMA_LOAD_MULTICASTENS4_14ComposedLayoutINS4_7SwizzleILi3ELi4ELi3EEENS4_18smem_ptr_flag_bitsILi8EEENSU_INS5_IJNSA_ILi8EEESI_EEENS5_IJSI_SD_EEEEEEEvNS4_8identityES12_S1C_vS1D_EENS_8epilogue10collective6detail29Sm90TmaWarpSpecializedAdapterINS1G_15DefaultEpilogueISK_SL_SL_NS1F_6thread17LinearCombinationISK_Li1EffLNS1K_9ScaleType4KindE0ELNS_15FloatRoundStyleE2ESK_EENS1_15EpilogueDefaultEEEEEvvEEEEvNT_6ParamsE:
        .type           _ZN7cutlass13device_kernelINS_4gemm6kernel13GemmUniversalIN4cute5tupleIJiiiiEEENS1_10collective13CollectiveMmaINS1_37MainloopSm90TmaGmmaWarpSpecializedFP8ILi3ENS5_IJNS4_1CILi2EEENSA_ILi4EEENSA_ILi1EEEEEENS1_35KernelTmaWarpSpecializedCooperativeEEENS5_IJNSA_ILi256EEESH_NSA_ILi128EEEEEENS_12float_e4m3_tENS5_IJlSD_lEEESK_SL_NS4_8TiledMMAINS4_8MMA_AtomIJNS4_4SM904GMMA31MMA_64x256x32_F32E4M3E4M3_SS_TNILNSP_7ScaleInE1ELSR_1EEEEEENS4_6LayoutINS5_IJSB_SD_SD_EEENS5_IJSD_NSA_ILi0EEESW_EEEEENS5_IJNS4_10UnderscoreESZ_SZ_EEEEENS4_23SM90_TMA_LOAD_MULTICASTENS4_14ComposedLayoutINS4_7SwizzleILi3ELi4ELi3EEENS4_18smem_ptr_flag_bitsILi8EEENSU_INS5_IJNSA_ILi8EEESI_EEENS5_IJSI_SD_EEEEEEEvNS4_8identityES12_S1C_vS1D_EENS_8epilogue10collective6detail29Sm90TmaWarpSpecializedAdapterINS1G_15DefaultEpilogueISK_SL_SL_NS1F_6thread17LinearCombinationISK_Li1EffLNS1K_9ScaleType4KindE0ELNS_15FloatRoundStyleE2ESK_EENS1_15EpilogueDefaultEEEEEvvEEEEvNT_6ParamsE,@function
        .size           _ZN7cutlass13device_kernelINS_4gemm6kernel13GemmUniversalIN4cute5tupleIJiiiiEEENS1_10collective13CollectiveMmaINS1_37MainloopSm90TmaGmmaWarpSpecializedFP8ILi3ENS5_IJNS4_1CILi2EEENSA_ILi4EEENSA_ILi1EEEEEENS1_35KernelTmaWarpSpecializedCooperativeEEENS5_IJNSA_ILi256EEESH_NSA_ILi128EEEEEENS_12float_e4m3_tENS5_IJlSD_lEEESK_SL_NS4_8TiledMMAINS4_8MMA_AtomIJNS4_4SM904GMMA31MMA_64x256x32_F32E4M3E4M3_SS_TNILNSP_7ScaleInE1ELSR_1EEEEEENS4_6LayoutINS5_IJSB_SD_SD_EEENS5_IJSD_NSA_ILi0EEESW_EEEEENS5_IJNS4_10UnderscoreESZ_SZ_EEEEENS4_23SM90_TMA_LOAD_MULTICASTENS4_14ComposedLayoutINS4_7SwizzleILi3ELi4ELi3EEENS4_18smem_ptr_flag_bitsILi8EEENSU_INS5_IJNSA_ILi8EEESI_EEENS5_IJSI_SD_EEEEEEEvNS4_8identityES12_S1C_vS1D_EENS_8epilogue10collective6detail29Sm90TmaWarpSpecializedAdapterINS1G_15DefaultEpilogueISK_SL_SL_NS1F_6thread17LinearCombinationISK_Li1EffLNS1K_9ScaleType4KindE0ELNS_15FloatRoundStyleE2ESK_EENS1_15EpilogueDefaultEEEEEvvEEEEvNT_6ParamsE,(.L_x_588 - _ZN7cutlass13device_kernelINS_4gemm6kernel13GemmUniversalIN4cute5tupleIJiiiiEEENS1_10collective13CollectiveMmaINS1_37MainloopSm90TmaGmmaWarpSpecializedFP8ILi3ENS5_IJNS4_1CILi2EEENSA_ILi4EEENSA_ILi1EEEEEENS1_35KernelTmaWarpSpecializedCooperativeEEENS5_IJNSA_ILi256EEESH_NSA_ILi128EEEEEENS_12float_e4m3_tENS5_IJlSD_lEEESK_SL_NS4_8TiledMMAINS4_8MMA_AtomIJNS4_4SM904GMMA31MMA_64x256x32_F32E4M3E4M3_SS_TNILNSP_7ScaleInE1ELSR_1EEEEEENS4_6LayoutINS5_IJSB_SD_SD_EEENS5_IJSD_NSA_ILi0EEESW_EEEEENS5_IJNS4_10UnderscoreESZ_SZ_EEEEENS4_23SM90_TMA_LOAD_MULTICASTENS4_14ComposedLayoutINS4_7SwizzleILi3ELi4ELi3EEENS4_18smem_ptr_flag_bitsILi8EEENSU_INS5_IJNSA_ILi8EEESI_EEENS5_IJSI_SD_EEEEEEEvNS4_8identityES12_S1C_vS1D_EENS_8epilogue10collective6detail29Sm90TmaWarpSpecializedAdapterINS1G_15DefaultEpilogueISK_SL_SL_NS1F_6thread17LinearCombinationISK_Li1EffLNS1K_9ScaleType4KindE0ELNS_15FloatRoundStyleE2ESK_EENS1_15EpilogueDefaultEEEEEvvEEEEvNT_6ParamsE)
        .other          _ZN7cutlass13device_kernelINS_4gemm6kernel13GemmUniversalIN4cute5tupleIJiiiiEEENS1_10collective13CollectiveMmaINS1_37MainloopSm90TmaGmmaWarpSpecializedFP8ILi3ENS5_IJNS4_1CILi2EEENSA_ILi4EEENSA_ILi1EEEEEENS1_35KernelTmaWarpSpecializedCooperativeEEENS5_IJNSA_ILi256EEESH_NSA_ILi128EEEEEENS_12float_e4m3_tENS5_IJlSD_lEEESK_SL_NS4_8TiledMMAINS4_8MMA_AtomIJNS4_4SM904GMMA31MMA_64x256x32_F32E4M3E4M3_SS_TNILNSP_7ScaleInE1ELSR_1EEEEEENS4_6LayoutINS5_IJSB_SD_SD_EEENS5_IJSD_NSA_ILi0EEESW_EEEEENS5_IJNS4_10UnderscoreESZ_SZ_EEEEENS4_23SM90_TMA_LOAD_MULTICASTENS4_14ComposedLayoutINS4_7SwizzleILi3ELi4ELi3EEENS4_18smem_ptr_flag_bitsILi8EEENSU_INS5_IJNSA_ILi8EEESI_EEENS5_IJSI_SD_EEEEEEEvNS4_8identityES12_S1C_vS1D_EENS_8epilogue10collective6detail29Sm90TmaWarpSpecializedAdapterINS1G_15DefaultEpilogueISK_SL_SL_NS1F_6thread17LinearCombinationISK_Li1EffLNS1K_9ScaleType4KindE0ELNS_15FloatRoundStyleE2ESK_EENS1_15EpilogueDefaultEEEEEvvEEEEvNT_6ParamsE,@"STO_CUDA_ENTRY STV_DEFAULT"
_ZN7cutlass13device_kernelINS_4gemm6kernel13GemmUniversalIN4cute5tupleIJiiiiEEENS1_10collective13CollectiveMmaINS1_37MainloopSm90TmaGmmaWarpSpecializedFP8ILi3ENS5_IJNS4_1CILi2EEENSA_ILi4EEENSA_ILi1EEEEEENS1_35KernelTmaWarpSpecializedCooperativeEEENS5_IJNSA_ILi256EEESH_NSA_ILi128EEEEEENS_12float_e4m3_tENS5_IJlSD_lEEESK_SL_NS4_8TiledMMAINS4_8MMA_AtomIJNS4_4SM904GMMA31MMA_64x256x32_F32E4M3E4M3_SS_TNILNSP_7ScaleInE1ELSR_1EEEEEENS4_6LayoutINS5_IJSB_SD_SD_EEENS5_IJSD_NSA_ILi0EEESW_EEEEENS5_IJNS4_10UnderscoreESZ_SZ_EEEEENS4_23SM90_TMA_LOAD_MULTICASTENS4_14ComposedLayoutINS4_7SwizzleILi3ELi4ELi3EEENS4_18smem_ptr_flag_bitsILi8EEENSU_INS5_IJNSA_ILi8EEESI_EEENS5_IJSI_SD_EEEEEEEvNS4_8identityES12_S1C_vS1D_EENS_8epilogue10collective6detail29Sm90TmaWarpSpecializedAdapterINS1G_15DefaultEpilogueISK_SL_SL_NS1F_6thread17LinearCombinationISK_Li1EffLNS1K_9ScaleType4KindE0ELNS_15FloatRoundStyleE2ESK_EENS1_15EpilogueDefaultEEEEEvvEEEEvNT_6ParamsE:
[----:B------:R-:W0:Y:S02]  /*0000*/  LDC R1, c[0x0][0x28] ;  /* 0x00000a00ff017b82 */ /* 0x000e240000000800 */
[----:B0-----:R-:W-:Y:S01]  /*0010*/  VIADD R1, R1, 0xfffff338 ;  /* 0xfffff33801017836 */ /* 0x001fe20000000000 */
[----:B------:R-:W0:Y:S01]  /*0020*/  S2R R4, SR_TID.X ;  /* 0x0000000000047919 */ /* 0x000e220000002100 */
[----:B------:R-:W-:Y:S01]  /*0030*/  ELECT P0, URZ, PT ;  /* 0x00000000003f782f */ /* 0x000fe20003800000 */
[----:B------:R-:W-:Y:S01]  /*0040*/  BSSY B0, `(.L_x_0) ;  /* 0x0000015000007945 */ /* 0x000fe20003800000 */
[--C-:B0-----:R-:W-:Y:S02]  /*0050*/  SHF.R.U32.HI R0, RZ, 0x5, R4.reuse ;  /* 0x00000005ff007819 */ /* 0x101fe40000011604 */
[----:B------:R-:W-:-:S03]  /*0060*/  SHF.R.U32.HI R2, RZ, 0x7, R4 ;  /* 0x00000007ff027819 */ /* 0x000fc60000011604 */
[----:B------:R-:W0:Y:S04]  /*0070*/  SHFL.IDX PT, R3, R0, RZ, 0x1f ;  /* 0x00001fff00037589 */ /* 0x000e2800000e0000 */
[----:B------:R-:W1:Y:S01]  /*0080*/  SHFL.IDX PT, R2, R2, RZ, 0x1f ;  /* 0x00001fff02027589 */ /* 0x000e6200000e0000 */
[----:B0-----:R-:W-:Y:S02]  /*0090*/  R2UR UR4, R3 ;  /* 0x00000000030472ca */ /* 0x001fe400000e0000 */
[----:B-1----:R-:W-:-:S11]  /*00a0*/  R2UR UR6, R2 ;  /* 0x00000000020672ca */ /* 0x002fd600000e0000 */
[----:B------:R-:W-:Y:S02]  /*00b0*/  USHF.R.S32.HI UR5, URZ, 0x1f, UR4 ;  /* 0x0000001f3f057899 */ /* 0x000fe40008011404 */
[----:B------:R-:W-:Y:S02]  /*00c0*/  ISETP.NE.OR P0, PT, RZ, UR4, !P0 ;  /* 0x00000004ff007c0c */ /* 0x000fe4000c705670 */
[----:B------:R-:W-:-:S04]  /*00d0*/  ULEA.HI UR5, UR5, UR4, URZ, 0x2 ;  /* 0x0000000405057291 */ /* 0x000fc8000f8f103f */
[----:B------:R-:W-:-:S04]  /*00e0*/  ULOP3.LUT UR5, UR5, 0xfffffffc, URZ, 0xc0, !UPT ;  /* 0xfffffffc05057892 */ /* 0x000fc8000f8ec03f */
[----:B------:R-:W-:-:S03]  /*00f0*/  UIADD3 UR8, UR4, -UR5, URZ ;  /* 0x8000000504087290 */ /* 0x000fc6000fffe03f */
[----:B------:R-:W-:Y:S09]  /*0100*/  @P0 BRA `(.L_x_1) ;  /* 0x0000000000200947 */ /* 0x000ff20003800000 */
[----:B------:R-:W-:Y:S02]  /*0110*/  ULDC.64 UR4, c[0x0][0x198] ;  /* 0x0000660000047ab9 */ /* 0x000fe40000000a00 */
[----:B------:R-:W-:Y:S02]  /*0120*/  UIADD3 UR10, UP0, UR4, 0xf0, URZ ;  /* 0x000000f0040a7890 */ /* 0x000fe4000ff1e03f */
[----:B------:R-:W-:Y:S02]  /*0130*/  UIADD3 UR4, UP1, UR4, 0x1f0, URZ ;  /* 0x000001f004047890 */ /* 0x000fe4000ff3e03f */
[----:B------:R-:W-:Y:S02]  /*0140*/  UIADD3.X UR11, URZ, UR5, URZ, UP0, !UPT ;  /* 0x000000053f0b7290 */ /* 0x000fe400087fe43f */
[----:B------:R-:W-:-:S07]  /*0150*/  UIADD3.X UR5, URZ, UR5, URZ, UP1, !UPT ;  /* 0x000000053f057290 */ /* 0x000fce0008ffe43f */
[----:B------:R0:W-:Y:S02]  /*0160*/  UTMACCTL.PF [UR10] ;  /* 0x000000000a0079b9 */ /* 0x0001e40008040000 */
[----:B------:R0:W-:Y:S02]  /*0170*/  UTMACCTL.PF [UR4] ;  /* 0x00000000040079b9 */ /* 0x0001e40008040000 */
[----:B0-----:R-:W-:Y:S01]  /*0180*/  NOP ;  /* 0x0000000000007918 */ /* 0x001fe20000000000 */
.L_x_1:
[----:B------:R-:W-:Y:S05]  /*0190*/  BSYNC B0 ;  /* 0x0000000000007941 */ /* 0x000fea0003800000 */
.L_x_0:
[----:B------:R-:W0:Y:S01]  /*01a0*/  SHFL.IDX PT, R3, R0, RZ, 0x1f ;  /* 0x00001fff00037589 */ /* 0x000e2200000e0000 */
[----:B------:R-:W-:Y:S01]  /*01b0*/  UISETP.NE.AND UP0, UPT, UR8, 0x3, UPT ;  /* 0x000000030800788c */ /* 0x000fe2000bf05270 */
[----:B------:R-:W-:Y:S01]  /*01c0*/  ISETP.NE.AND P1, PT, RZ, UR6, PT ;  /* 0x00000006ff007c0c */ /* 0x000fe2000bf25270 */
[----:B------:R-:W-:Y:S02]  /*01d0*/  UIADD3 UR10, UR6, -0x1, URZ ;  /* 0xffffffff060a7890 */ /* 0x000fe4000fffe03f */
[----:B------:R-:W-:Y:S02]  /*01e0*/  UISETP.EQ.OR UP0, UPT, UR8, URZ, !UP0 ;  /* 0x0000003f0800728c */ /* 0x000fe4000c702670 */
[----:B------:R-:W-:Y:S02]  /*01f0*/  UISETP.GE.U32.AND UP1, UPT, UR10, 0x2, UPT ;  /* 0x000000020a00788c */ /* 0x000fe4000bf26070 */
[----:B------:R-:W-:-:S04]  /*0200*/  UISETP.EQ.AND UP0, UPT, UR6, URZ, UP0 ;  /* 0x0000003f0600728c */ /* 0x000fc80008702270 */
[----:B------:R-:W-:-:S04]  /*0210*/  USEL UR13, URZ, 0x1, !UP0 ;  /* 0x000000013f0d7887 */ /* 0x000fc8000c000000 */
[----:B------:R-:W-:Y:S01]  /*0220*/  USEL UR13, UR13, 0x2, UP1 ;  /* 0x000000020d0d7887 */ /* 0x000fe20008800000 */
[----:B0-----:R-:W-:-:S13]  /*0230*/  ISETP.NE.AND P0, PT, R3, RZ, PT ;  /* 0x000000ff0300720c */ /* 0x001fda0003f05270 */
[----:B------:R-:W-:Y:S05]  /*0240*/  @P0 BRA `(.L_x_2) ;  /* 0x0000000000500947 */ /* 0x000fea0003800000 */
[----:B------:R-:W0:Y:S01]  /*0250*/  S2UR UR9, SR_CgaCtaId ;  /* 0x00000000000979c3 */ /* 0x000e220000008800 */
[----:B------:R-:W-:Y:S01]  /*0260*/  UMOV UR4, 0x400 ;  /* 0x0000040000047882 */ /* 0x000fe20000000000 */
[----:B------:R-:W-:Y:S01]  /*0270*/  UMOV UR5, 0x1 ;  /* 0x0000000100057882 */ /* 0x000fe20000000000 */
[----:B------:R-:W-:Y:S01]  /*0280*/  UMOV UR6, 0xa ;  /* 0x0000000a00067882 */ /* 0x000fe20000000000 */
[----:B------:R-:W-:Y:S01]  /*0290*/  ELECT P0, URZ, PT ;  /* 0x00000000003f782f */ /* 0x000fe20003800000 */
[----:B------:R-:W-:-:S04]  /*02a0*/  UIADD3 UR6, -UR6, 0x100000, URZ ;  /* 0x0010000006067890 */ /* 0x000fc8000fffe13f */
[----:B------:R-:W-:Y:S02]  /*02b0*/  USHF.L.U32 UR7, UR6, 0xb, URZ ;  /* 0x0000000b06077899 */ /* 0x000fe4000800063f */
[----:B------:R-:W-:Y:S02]  /*02c0*/  USHF.L.U32 UR6, UR6, 0x1, URZ ;  /* 0x0000000106067899 */ /* 0x000fe4000800063f */
[----:B0-----:R-:W-:Y:S02]  /*02d0*/  ULEA UR9, UR9, UR4, 0x18 ;  /* 0x0000000409097291 */ /* 0x001fe4000f8ec03f */
[----:B------:R-:W-:-:S04]  /*02e0*/  UIADD3 UR4, -UR5, 0x100000, URZ ;  /* 0x0010000005047890 */ /* 0x000fc8000fffe13f */
[----:B------:R-:W-:Y:S02]  /*02f0*/  USHF.L.U32 UR5, UR4, 0xb, URZ ;  /* 0x0000000b04057899 */ /* 0x000fe4000800063f */
[----:B------:R-:W-:Y:S01]  /*0300*/  USHF.L.U32 UR4, UR4, 0x1, URZ ;  /* 0x0000000104047899 */ /* 0x000fe2000800063f */
[----:B------:R-:W0:Y:S11]  /*0310*/  FENCE.VIEW.ASYNC.S ;  /* 0x00000000000073c6 */ /* 0x000e360000000000 */
[----:B0-----:R0:W1:Y:S01]  /*0320*/  SYNCS.EXCH.64 URZ, [UR9], UR4 ;  /* 0x00000004093f75b2 */ /* 0x0010620008000100 */
[----:B------:R0:W2:Y:S01]  /*0330*/  SYNCS.EXCH.64 URZ, [UR9+0x18], UR6 ;  /* 0x00001806093f75b2 */ /* 0x0000a20008000100 */
[----:B------:R0:W3:Y:S01]  /*0340*/  SYNCS.EXCH.64 URZ, [UR9+0x8], UR4 ;  /* 0x00000804093f75b2 */ /* 0x0000e20008000100 */
[----:B------:R0:W4:Y:S01]  /*0350*/  SYNCS.EXCH.64 URZ, [UR9+0x20], UR6 ;  /* 0x00002006093f75b2 */ /* 0x0001220008000100 */
[----:B------:R0:W0:Y:S01]  /*0360*/  SYNCS.EXCH.64 URZ, [UR9+0x10], UR4 ;  /* 0x00001004093f75b2 */ /* 0x0000220008000100 */
[----:B------:R0:W0:Y:S01]  /*0370*/  SYNCS.EXCH.64 URZ, [UR9+0x28], UR6 ;  /* 0x00002806093f75b2 */ /* 0x0000220008000100 */
[----:B------:R-:W-:Y:S01]  /*0380*/  NOP ;  /* 0x0000000000007918 */ /* 0x000fe20000000000 */
.L_x_2:
[----:B------:R-:W-:Y:S01]  /*0390*/  SHF.R.S32.HI R2, RZ, 0x1f, R4 ;  /* 0x0000001fff027819 */ /* 0x000fe20000011404 */
[----:B------:R-:W5:Y:S01]  /*03a0*/  SHFL.IDX PT, R0, R0, RZ, 0x1f ;  /* 0x00001fff00007589 */ /* 0x000f6200000e0000 */
[----:B0-----:R-:W0:Y:S01]  /*03b0*/  S2UR UR9, SR_CTAID.X ;  /* 0x00000000000979c3 */ /* 0x001e220000002500 */
[----:B------:R-:W-:Y:S02]  /*03c0*/  ELECT P0, URZ, PT ;  /* 0x00000000003f782f */ /* 0x000fe40003800000 */
[----:B------:R-:W-:Y:S01]  /*03d0*/  LEA.HI R2, R2, R4, RZ, 0x7 ;  /* 0x0000000402027211 */ /* 0x000fe200078f38ff */
[----:B------:R-:W-:Y:S01]  /*03e0*/  ULDC UR4, c[0x0][0x150] ;  /* 0x0000540000047ab9 */ /* 0x000fe20000000800 */
[----:B------:R-:W-:Y:S01]  /*03f0*/  SHF.R.S32.HI R6, RZ, 0x1f, R3 ;  /* 0x0000001fff067819 */ /* 0x000fe20000011403 */
[----:B------:R-:W-:Y:S01]  /*0400*/  NOP ;  /* 0x0000000000007918 */ /* 0x000fe20000000000 */
[----:B------:R-:W-:Y:S01]  /*0410*/  LOP3.LUT R2, R2, 0xffffff80, RZ, 0xc0, !PT ;  /* 0xffffff8002027812 */ /* 0x000fe200078ec0ff */
[----:B------:R-:W-:Y:S01]  /*0420*/  NOP ;  /* 0x0000000000007918 */ /* 0x000fe20000000000 */
[----:B------:R-:W-:Y:S01]  /*0430*/  LEA.HI R6, R6, R3, RZ, 0x2 ;  /* 0x0000000306067211 */ /* 0x000fe200078f10ff */
[----:B------:R-:W1:Y:S02]  /*0440*/  LDC R8, c[0x0][0x144] ;  /* 0x00005100ff087b82 */ /* 0x000e640000000800 */
[----:B------:R-:W-:Y:S01]  /*0450*/  IMAD.IADD R4, R4, 0x1, -R2 ;  /* 0x0000000104047824 */ /* 0x000fe200078e0a02 */
[----:B------:R-:W-:Y:S01]  /*0460*/  LOP3.LUT R6, R6, 0x3ffffffc, RZ, 0xc0, !PT ;  /* 0x3ffffffc06067812 */ /* 0x000fe200078ec0ff */
[----:B------:R-:W2:Y:S03]  /*0470*/  S2R R2, SR_CTAID.Y ;  /* 0x0000000000027919 */ /* 0x000ea60000002600 */
[----:B------:R-:W-:Y:S01]  /*0480*/  SHF.R.S32.HI R5, RZ, 0x1f, R4 ;  /* 0x0000001fff057819 */ /* 0x000fe20000011404 */
[----:B------:R-:W-:Y:S01]  /*0490*/  IMAD.IADD R6, R3, 0x1, -R6 ;  /* 0x0000000103067824 */ /* 0x000fe200078e0a06 */
[----:B------:R-:W3:Y:S02]  /*04a0*/  LDC R13, c[0x0][0x148] ;  /* 0x00005200ff0d7b82 */ /* 0x000ee40000000800 */
[----:B------:R-:W-:-:S02]  /*04b0*/  LEA.HI R5, R5, R4, RZ, 0x3 ;  /* 0x0000000405057211 */ /* 0x000fc400078f18ff */
[----:B-----5:R-:W-:Y:S02]  /*04c0*/  ISETP.NE.OR P0, PT, R0, RZ, !P0 ;  /* 0x000000ff0000720c */ /* 0x020fe40004705670 */
[--C-:B------:R-:W-:Y:S02]  /*04d0*/  SHF.R.S32.HI R0, RZ, 0x3, R5.reuse ;  /* 0x00000003ff007819 */ /* 0x100fe40000011405 */
[----:B------:R-:W-:Y:S02]  /*04e0*/  SHF.R.S32.HI R5, RZ, 0x1f, R5 ;  /* 0x0000001fff057819 */ /* 0x000fe40000011405 */
[----:B0-----:R-:W-:Y:S02]  /*04f0*/  I2FP.F32.U32 R7, UR9 ;  /* 0x0000000900077c45 */ /* 0x001fe40008201000 */
[----:B------:R-:W-:-:S03]  /*0500*/  LEA.HI R5, R5, R0, RZ, 0x2 ;  /* 0x0000000005057211 */ /* 0x000fc600078f10ff */
[----:B------:R-:W-:Y:S01]  /*0510*/  FMUL R7, R7, UR4 ;  /* 0x0000000407077c20 */ /* 0x000fe20008400000 */
[----:B------:R-:W-:Y:S01]  /*0520*/  LOP3.LUT R5, R5, 0xfffffffc, RZ, 0xc0, !PT ;  /* 0xfffffffc05057812 */ /* 0x000fe200078ec0ff */
[----:B------:R-:W-:Y:S01]  /*0530*/  VOTEU.ALL UP0, P0 ;  /* 0x00000000003f7886 */ /* 0x000fe20000000000 */
[----:B------:R-:W-:Y:S01]  /*0540*/  ULDC UR4, c[0x0][0x154] ;  /* 0x0000550000047ab9 */ /* 0x000fe20000000800 */
[----:B------:R-:W-:Y:S02]  /*0550*/  VOTEU.ALL UP1, P0 ;  /* 0x00000000003f7886 */ /* 0x000fe40000020000 */
[----:B------:R-:W0:Y:S01]  /*0560*/  F2I.U32.TRUNC.NTZ R7, R7 ;  /* 0x0000000700077305 */ /* 0x000e22000020f000 */
[----:B------:R-:W-:Y:S01]  /*0570*/  IMAD.IADD R5, R0, 0x1, -R5 ;  /* 0x0000000100057824 */ /* 0x000fe200078e0a05 */
[----:B------:R-:W5:Y:S01]  /*0580*/  @!UP0 S2UR UR7, SR_CgaCtaId ;  /* 0x00000000000789c3 */ /* 0x000f620000008800 */
[----:B------:R-:W-:Y:S02]  /*0590*/  @!UP0 UMOV UR6, 0x400 ;  /* 0x0000040000068882 */ /* 0x000fe40000000000 */
[----:B------:R-:W-:Y:S01]  /*05a0*/  IMAD R5, R6, 0x4, R5 ;  /* 0x0000000406057824 */ /* 0x000fe200078e0205 */
[----:B--2---:R-:W-:-:S04]  /*05b0*/  I2FP.F32.U32 R6, R2 ;  /* 0x0000000200067245 */ /* 0x004fc80000201000 */
[----:B------:R-:W-:Y:S01]  /*05c0*/  LEA.HI R0, R5, R5, RZ, 0x1 ;  /* 0x0000000505007211 */ /* 0x000fe200078f08ff */
[----:B------:R-:W-:Y:S01]  /*05d0*/  FMUL R6, R6, UR4 ;  /* 0x0000000406067c20 */ /* 0x000fe20008400000 */
[----:B------:R-:W-:Y:S02]  /*05e0*/  UMOV UR4, 0x20 ;  /* 0x0000002000047882 */ /* 0x000fe40000000000 */
[----:B------:R-:W-:Y:S01]  /*05f0*/  LOP3.LUT R0, R0, 0xfffffffe, RZ, 0xc0, !PT ;  /* 0xfffffffe00007812 */ /* 0x000fe200078ec0ff */
[----:B0-----:R-:W-:Y:S01]  /*0600*/  IMAD.MOV R11, RZ, RZ, -R7 ;  /* 0x000000ffff0b7224 */ /* 0x001fe200078e0a07 */
[----:B------:R-:W-:-:S04]  /*0610*/  @!UP0 UIADD3 UR4, -UR4, 0x100000, URZ ;  /* 0x0010000004048890 */ /* 0x000fc8000fffe13f */
[----:B------:R-:W-:Y:S02]  /*0620*/  @!UP0 USHF.L.U32 UR5, UR4, 0xb, URZ ;  /* 0x0000000b04058899 */ /* 0x000fe4000800063f */
[----:B------:R-:W-:Y:S01]  /*0630*/  @!UP0 USHF.L.U32 UR4, UR4, 0x1, URZ ;  /* 0x0000000104048899 */ /* 0x000fe2000800063f */
[----:B------:R-:W0:Y:S01]  /*0640*/  F2I.U32.TRUNC.NTZ R6, R6 ;  /* 0x0000000600067305 */ /* 0x000e22000020f000 */
[----:B------:R-:W2:Y:S01]  /*0650*/  LDC R7, c[0x0][0x140] ;  /* 0x00005000ff077b82 */ /* 0x000ea20000000800 */
[----:B-1----:R-:W-:Y:S02]  /*0660*/  IMAD R11, R8, R11, UR9 ;  /* 0x00000009080b7e24 */ /* 0x002fe4000f8e020b */
[----:B------:R-:W-:-:S05]  /*0670*/  IMAD.IADD R0, R5, 0x1, -R0 ;  /* 0x0000000105007824 */ /* 0x000fca00078e0a00 */
[----:B------:R-:W-:Y:S01]  /*0680*/  ISETP.NE.AND P2, PT, R0, R11, PT ;  /* 0x0000000b0000720c */ /* 0x000fe20003f45270 */
[C---:B------:R-:W-:Y:S01]  /*0690*/  IMAD.SHL.U32 R0, R5.reuse, 0x4, RZ ;  /* 0x0000000405007824 */ /* 0x040fe200078e00ff */
[----:B-----5:R-:W-:Y:S01]  /*06a0*/  @!UP0 ULEA UR6, UR7, UR6, 0x18 ;  /* 0x0000000607068291 */ /* 0x020fe2000f8ec03f */
[----:B------:R-:W-:Y:S01]  /*06b0*/  VOTEU.ALL UP0, P0 ;  /* 0x00000000003f7886 */ /* 0x000fe20000000000 */
[----:B------:R-:W-:Y:S01]  /*06c0*/  LOP3.LUT P0, RZ, R4, 0x7, RZ, 0xc0, !PT ;  /* 0x0000000704ff7812 */ /* 0x000fe2000780c0ff */
[----:B0-----:R-:W-:Y:S01]  /*06d0*/  IMAD.MOV R12, RZ, RZ, -R6 ;  /* 0x000000ffff0c7224 */ /* 0x001fe200078e0a06 */
[----:B------:R-:W-:-:S03]  /*06e0*/  LOP3.LUT R9, R5, 0xc, R0, 0x78, !PT ;  /* 0x0000000c05097812 */ /* 0x000fc600078e7800 */
[----:B---3--:R-:W-:Y:S01]  /*06f0*/  IMAD R5, R13, R12, R2 ;  /* 0x0000000c0d057224 */ /* 0x008fe200078e0202 */
[C---:B------:R-:W-:Y:S01]  /*0700*/  ISETP.LT.U32.AND P0, PT, R9.reuse, 0x8, !P0 ;  /* 0x000000080900780c */ /* 0x040fe20004701070 */
[----:B------:R0:W-:Y:S02]  /*0710*/  STL [R1+0x454], R9 ;  /* 0x0004540901007387 */ /* 0x0001e40000100800 */
[----:B------:R-:W-:Y:S02]  /*0720*/  @P2 LEA.HI R0, R9, R9, RZ, 0x1 ;  /* 0x0000000909002211 */ /* 0x000fe400078f08ff */
[----:B------:R-:W1:Y:S02]  /*0730*/  FENCE.VIEW.ASYNC.S ;  /* 0x00000000000073c6 */ /* 0x000e640000000000 */
[----:B-1----:R0:W1:Y:S01]  /*0740*/  @!UP0 SYNCS.EXCH.64 URZ, [UR6+0x40], UR4 ;  /* 0x00004004063f85b2 */ /* 0x0020620008000100 */
[----:B--2---:R-:W-:Y:S02]  /*0750*/  ISETP.EQ.U32.AND P5, PT, R7, 0x1, PT ;  /* 0x000000010700780c */ /* 0x004fe40003fa2070 */
[----:B------:R-:W-:-:S04]  /*0760*/  @P2 SHF.R.S32.HI R0, RZ, 0x1, R0 ;  /* 0x00000001ff002819 */ /* 0x000fc80000011400 */
[----:B------:R-:W-:Y:S01]  /*0770*/  @P2 ISETP.NE.AND P3, PT, R0, R5, PT ;  /* 0x000000050000220c */ /* 0x000fe20003f65270 */
[----:B------:R-:W-:Y:S01]  /*0780*/  IMAD.MOV.U32 R0, RZ, RZ, 0x1 ;  /* 0x00000001ff007424 */ /* 0x000fe200078e00ff */
[----:B------:R-:W-:Y:S02]  /*0790*/  SEL R5, RZ, 0x1, !P0 ;  /* 0x00000001ff057807 */ /* 0x000fe40004000000 */
[----:B------:R-:W-:-:S04]  /*07a0*/  @P2 SEL R0, RZ, 0x1, P3 ;  /* 0x00000001ff002807 */ /* 0x000fc80001800000 */
[----:B------:R-:W-:Y:S01]  /*07b0*/  LOP3.LUT R0, R0, R5, RZ, 0xc0, !PT ;  /* 0x0000000500007212 */ /* 0x000fe200078ec0ff */
[----:B------:R0:W2:Y:S01]  /*07c0*/  @!UP1 SYNCS.EXCH.64 URZ, [UR6+0x48], UR4 ;  /* 0x00004804063f95b2 */ /* 0x0000a20008000100 */
[----:B------:R-:W-:-:S03]  /*07d0*/  NOP ;  /* 0x0000000000007918 */ /* 0x000fc60000000000 */
[----:B------:R0:W-:Y:S01]  /*07e0*/  STL [R1+0x450], R0 ;  /* 0x0004500001007387 */ /* 0x0001e20000100800 */
[----:B-1----:R-:W-:Y:S05]  /*07f0*/  @!P5 BRA `(.L_x_3) ;  /* 0x000000000008d947 */ /* 0x002fea0003800000 */
[----:B--2-4-:R-:W-:Y:S01]  /*0800*/  UCGABAR_ARV ;  /* 0x00000000000079c7 */ /* 0x014fe20008000000 */
[----:B------:R-:W-:Y:S05]  /*0810*/  BRA `(.L_x_4) ;  /* 0x0000000000047947 */ /* 0x000fea0003800000 */
.L_x_3:
[----:B--2-4-:R-:W-:Y:S01]  /*0820*/  NOP ;  /* 0x0000000000007918 */ /* 0x014fe20000000000 */
.L_x_4:
[----:B0-----:R-:W0:Y:S01]  /*0830*/  LDC R0, c[0x0][0x65c] ;  /* 0x00019700ff007b82 */ /* 0x001e220000000800 */
[----:B------:R-:W-:Y:S02]  /*0840*/  IMAD.U32 R4, RZ, RZ, UR9 ;  /* 0x00000009ff047e24 */ /* 0x000fe4000f8e00ff */
[----:B------:R-:W-:Y:S01]  /*0850*/  IMAD.MOV.U32 R5, RZ, RZ, RZ ;  /* 0x000000ffff057224 */ /* 0x000fe200078e00ff */
[----:B0-----:R-:W-:-:S13]  /*0860*/  ISETP.NE.AND P4, PT, R0, 0x1, PT ;  /* 0x000000010000780c */ /* 0x001fda0003f85270 */
[----:B------:R-:W0:Y:S01]  /*0870*/  @P4 LDC R7, c[0x0][0x10] ;  /* 0x00000400ff074b82 */ /* 0x000e220000000800 */
[----:B------:R-:W-:Y:S02]  /*0880*/  @P4 IMAD.MOV.U32 R3, RZ, RZ, RZ ;  /* 0x000000ffff034224 */ /* 0x000fe400078e00ff */
[----:B------:R-:W-:-:S05]  /*0890*/  @P4 IMAD.MOV.U32 R15, RZ, RZ, RZ ;  /* 0x000000ffff0f4224 */ /* 0x000fca00078e00ff */
[----:B------:R-:W1:Y:S01]  /*08a0*/  @!P4 LDC R9, c[0x0][0xc] ;  /* 0x00000300ff09cb82 */ /* 0x000e620000000800 */
[----:B0-----:R-:W-:-:S04]  /*08b0*/  @P4 IMAD.WIDE.U32 R6, R7, UR9, R2 ;  /* 0x0000000907064c25 */ /* 0x001fc8000f8e0002 */
[----:B------:R-:W-:Y:S02]  /*08c0*/  @P4 IMAD.MOV.U32 R8, RZ, RZ, R6 ;  /* 0x000000ffff084224 */ /* 0x000fe400078e0006 */
[----:B------:R-:W-:Y:S02]  /*08d0*/  @P4 IMAD.IADD R16, R7, 0x1, R15 ;  /* 0x0000000107104824 */ /* 0x000fe400078e020f */
[----:B-1----:R-:W-:-:S04]  /*08e0*/  @!P4 IMAD.WIDE.U32 R4, R2, R9, R4 ;  /* 0x000000090204c225 */ /* 0x002fc800078e0004 */
[----:B------:R-:W-:Y:S02]  /*08f0*/  @!P4 IMAD.MOV.U32 R8, RZ, RZ, R4 ;  /* 0x000000ffff08c224 */ /* 0x000fe400078e0004 */
[----:B------:R-:W-:-:S03]  /*0900*/  @!P4 IMAD.MOV.U32 R16, RZ, RZ, R5 ;  /* 0x000000ffff10c224 */ /* 0x000fc600078e0005 */
[----:B------:R0:W-:Y:S04]  /*0910*/  STL [R1+0x45c], R8 ;  /* 0x00045c0801007387 */ /* 0x0001e80000100800 */
[----:B------:R0:W-:Y:S01]  /*0920*/  STL [R1+0x458], R16 ;  /* 0x0004581001007387 */ /* 0x0001e20000100800 */
[----:B------:R-:W-:Y:S05]  /*0930*/  @!P5 BRA `(.L_x_5) ;  /* 0x00000000000cd947 */ /* 0x000fea0003800000 */
[----:B------:R-:W-:Y:S01]  /*0940*/  UCGABAR_WAIT ;  /* 0x0000000000007dc7 */ /* 0x000fe20008000000 */
[----:B------:R-:W-:Y:S01]  /*0950*/  CCTL.IVALL ;  /* 0x00000000ff00798f */ /* 0x000fe20002000000 */
[----:B------:R-:W-:Y:S05]  /*0960*/  BRA `(.L_x_6) ;  /* 0x0000000000047947 */ /* 0x000fea0003800000 */
.L_x_5:
[----:B------:R-:W-:Y:S06]  /*0970*/  BAR.SYNC.DEFER_BLOCKING 0x0 ;  /* 0x0000000000007b1d */ /* 0x000fec0000010000 */
.L_x_6:
[----:B------:R-:W-:Y:S05]  /*0980*/  @!P1 BRA `(.L_x_7) ;  /* 0x0000027c000c9947 */ /* 0x000fea0003800000 */
[----:B------:R-:W-:-:S06]  /*0990*/  UISETP.GT.U32.AND UP0, UPT, UR10, 0x1, UPT ;  /* 0x000000010a00788c */ /* 0x000fcc000bf04070 */
[----:B------:R-:W-:-:S13]  /*09a0*/  PLOP3.LUT P0, PT, PT, PT, UP0, 0x80, 0x0 ;  /* 0x000000000000781c */ /* 0x000fda0003f0f008 */
[----:B------:R-:W-:Y:S05]  /*09b0*/  @P0 EXIT ;  /* 0x000000000000094d */ /* 0x000fea0003800000 */
[----:B------:R-:W-:Y:S01]  /*09c0*/  IMAD.MOV.U32 R5, RZ, RZ, -0x1 ;  /* 0xffffffffff057424 */ /* 0x000fe200078e00ff */
[----:B------:R-:W-:Y:S01]  /*09d0*/  ULDC.64 UR4, c[0x0][0x650] ;  /* 0x0001940000047ab9 */ /* 0x000fe20000000a00 */
[----:B------:R-:W-:Y:S01]  /*09e0*/  IMAD.MOV.U32 R4, RZ, RZ, -0x1 ;  /* 0xffffffffff047424 */ /* 0x000fe200078e00ff */
[----:B------:R-:W-:Y:S01]  /*09f0*/  ISETP.GE.U32.AND P0, PT, R8, UR4, PT ;  /* 0x0000000408007c0c */ /* 0x000fe2000bf06070 */
[----:B------:R-:W-:Y:S01]  /*0a00*/  UMOV UR9, 0xffffffff ;  /* 0xffffffff00097882 */ /* 0x000fe20000000000 */
[----:B------:R1:W-:Y:S01]  /*0a10*/  STL [R1+0x464], R5 ;  /* 0x0004640501007387 */ /* 0x0003e20000100800 */
[----:B------:R-:W-:Y:S02]  /*0a20*/  PRMT R0, RZ, 0x7610, R0 ;  /* 0x00007610ff007816 */ /* 0x000fe40000000000 */
[----:B------:R-:W-:Y:S01]  /*0a30*/  ISETP.GE.U32.AND.EX P0, PT, R16, UR5, PT, P0 ;  /* 0x0000000510007c0c */ /* 0x000fe2000bf06100 */
[----:B------:R1:W-:-:S12]  /*0a40*/  STL [R1+0x460], R4 ;  /* 0x0004600401007387 */ /* 0x0003d80000100800 */
[----:B-1----:R-:W-:Y:S05]  /*0a50*/  @P0 BRA `(.L_x_8) ;  /* 0x00000004003c0947 */ /* 0x002fea0003800000 */
[----:B------:R-:W-:Y:S01]  /*0a60*/  ULDC.64 UR14, c[0x0][0x628] ;  /* 0x00018a00000e7ab9 */ /* 0x000fe20000000a00 */
[----:B------:R-:W1:Y:S01]  /*0a70*/  LDC.64 R6, c[0x0][0x620] ;  /* 0x00018800ff067b82 */ /* 0x000e620000000a00 */
[----:B------:R-:W-:Y:S01]  /*0a80*/  ISETP.NE.U32.AND P0, PT, RZ, UR14, PT ;  /* 0x0000000eff007c0c */ /* 0x000fe2000bf05070 */
[----:B------:R-:W-:Y:S01]  /*0a90*/  ULDC UR11, c[0x0][0x630] ;  /* 0x00018c00000b7ab9 */ /* 0x000fe20000000800 */
[----:B------:R-:W-:Y:S02]  /*0aa0*/  R2UR UR4, R8 ;  /* 0x00000000080472ca */ /* 0x000fe400000e0000 */
[----:B------:R-:W-:Y:S02]  /*0ab0*/  ISETP.NE.AND.EX P0, PT, RZ, UR15, PT, P0 ;  /* 0x0000000fff007c0c */ /* 0x000fe4000bf05300 */
[----:B------:R-:W-:-:S11]  /*0ac0*/  R2UR UR5, R16 ;  /* 0x00000000100572ca */ /* 0x000fd600000e0000 */
[----:B------:R-:W-:Y:S05]  /*0ad0*/  @!P0 BRA `(.L_x_9) ;  /* 0x0000000000308947 */ /* 0x000fea0003800000 */
[----:B------:R-:W-:Y:S01]  /*0ae0*/  R2UR UR4, R8 ;  /* 0x00000000080472ca */ /* 0x000fe200000e0000 */
[----:B------:R-:W-:Y:S01]  /*0af0*/  ULDC UR8, c[0x0][0x634] ;  /* 0x00018d0000087ab9 */ /* 0x000fe20000000800 */
[----:B------:R-:W-:-:S11]  /*0b00*/  R2UR UR10, R16 ;  /* 0x00000000100a72ca */ /* 0x000fd600000e0000 */
[----:B------:R-:W-:-:S04]  /*0b10*/  UIADD3 UR8, UP0, UR4, UR8, URZ ;  /* 0x0000000804087290 */ /* 0x000fc8000ff1e03f */
[----:B------:R-:W-:-:S04]  /*0b20*/  UIADD3.X UR10, URZ, UR10, URZ, UP0, !UPT ;  /* 0x0000000a3f0a7290 */ /* 0x000fc800087fe43f */
[----:B------:R-:W-:-:S04]  /*0b30*/  UIMAD.WIDE.U32 UR4, UR10, UR14, URZ ;  /* 0x0000000e0a0472a5 */ /* 0x000fc8000f8e003f */
[----:B------:R-:W-:Y:S02]  /*0b40*/  UIMAD.WIDE.U32 UR6, UP0, UR8, UR15, UR4 ;  /* 0x0000000f080672a5 */ /* 0x000fe4000f800004 */
[----:B------:R-:W-:Y:S02]  /*0b50*/  UIMAD.WIDE.U32 UR4, UR8, UR14, URZ ;  /* 0x0000000e080472a5 */ /* 0x000fe4000f8e003f */
[----:B------:R-:W-:Y:S02]  /*0b60*/  UIADD3.X UR9, URZ, URZ, URZ, UP0, !UPT ;  /* 0x0000003f3f097290 */ /* 0x000fe400087fe43f */
[----:B------:R-:W-:Y:S01]  /*0b70*/  UIADD3 URZ, UP0, UR5, UR6, URZ ;  /* 0x00000006053f7290 */ /* 0x000fe2000ff1e03f */
[----:B------:R-:W-:-:S03]  /*0b80*/  UMOV UR8, UR7 ;  /* 0x0000000700087c82 */ /* 0x000fc60008000000 */
[----:B------:R-:W-:-:S12]  /*0b90*/  UIMAD.WIDE.U32.X UR4, UR10, UR15, UR8, UP0 ;  /* 0x0000000f0a0472a5 */ /* 0x000fd800080e0408 */
.L_x_9:
[----:B------:R-:W-:Y:S01]  /*0ba0*/  USHF.R.U64 UR9, UR4, UR11, UR5 ;  /* 0x0000000b04097299 */ /* 0x000fe20008001205 */
[----:B------:R-:W2:Y:S01]  /*0bb0*/  LDC.64 R20, c[0x0][0x640] ;  /* 0x00019000ff147b82 */ /* 0x000ea20000000a00 */
[----:B------:R-:W-:Y:S01]  /*0bc0*/  USHF.R.U32.HI UR4, URZ, UR11, UR5 ;  /* 0x0000000b3f047299 */ /* 0x000fe20008011605 */
[----:B------:R-:W-:Y:S02]  /*0bd0*/  IMAD.MOV.U32 R4, RZ, RZ, R8 ;  /* 0x000000ffff047224 */ /* 0x000fe400078e0008 */
[----:B------:R-:W-:Y:S01]  /*0be0*/  IMAD R12, R13, R12, R2 ;  /* 0x0000000c0d0c7224 */ /* 0x000fe200078e0202 */
[----:B------:R-:W-:Y:S01]  /*0bf0*/  IADD3 R3, P0, RZ, -UR9, RZ ;  /* 0x80000009ff037c10 */ /* 0x000fe2000ff1e0ff */
[----:B------:R-:W-:Y:S02]  /*0c00*/  IMAD.MOV.U32 R13, RZ, RZ, 0x1 ;  /* 0x00000001ff0d7424 */ /* 0x000fe400078e00ff */
[----:B------:R-:W3:Y:S02]  /*0c10*/  LDC R10, c[0x0][0x618] ;  /* 0x00018600ff0a7b82 */ /* 0x000ee40000000800 */
[----:B------:R-:W-:-:S04]  /*0c20*/  IMAD.X R5, RZ, RZ, ~UR4, P0 ;  /* 0x80000004ff057e24 */ /* 0x000fc800080e06ff */
[-C--:B-1----:R-:W-:Y:S02]  /*0c30*/  IMAD R0, R5, R6.reuse, RZ ;  /* 0x0000000605007224 */ /* 0x082fe400078e02ff */
[----:B------:R-:W1:Y:S01]  /*0c40*/  LDC R14, c[0x0][0x608] ;  /* 0x00018200ff0e7b82 */ /* 0x000e620000000800 */
[----:B------:R-:W-:Y:S02]  /*0c50*/  IMAD.MOV.U32 R5, RZ, RZ, R16 ;  /* 0x000000ffff057224 */ /* 0x000fe400078e0010 */
[----:B------:R-:W-:-:S05]  /*0c60*/  IMAD.WIDE.U32 R4, R3, R6, R4 ;  /* 0x0000000603047225 */ /* 0x000fca00078e0004 */
[----:B------:R-:W4:Y:S01]  /*0c70*/  LDC R18, c[0x0][0x658] ;  /* 0x00019600ff127b82 */ /* 0x000f220000000800 */
[----:B------:R-:W-:Y:S01]  /*0c80*/  IMAD R3, R3, R7, R0 ;  /* 0x0000000703037224 */ /* 0x000fe200078e0200 */
[----:B--2---:R-:W-:-:S03]  /*0c90*/  ISETP.NE.U32.AND P0, PT, R20, RZ, PT ;  /* 0x000000ff1400720c */ /* 0x004fc60003f05070 */
[----:B------:R-:W-:Y:S01]  /*0ca0*/  IMAD.IADD R3, R5, 0x1, R3 ;  /* 0x0000000105037824 */ /* 0x000fe200078e0203 */
[----:B------:R-:W-:Y:S01]  /*0cb0*/  ISETP.NE.AND.EX P0, PT, R21, RZ, PT, P0 ;  /* 0x000000ff1500720c */ /* 0x000fe20003f05300 */
[----:B------:R-:W-:Y:S01]  /*0cc0*/  IMAD.MOV.U32 R5, RZ, RZ, -0x1 ;  /* 0xffffffffff057424 */ /* 0x000fe200078e00ff */
[----:B0-----:R-:W0:Y:S02]  /*0cd0*/  LDC R16, c[0x0][0x600] ;  /* 0x00018000ff107b82 */ /* 0x001e240000000800 */
[-CC-:B---3--:R-:W-:Y:S02]  /*0ce0*/  SHF.R.U64 R8, R4, R10.reuse, R3.reuse ;  /* 0x0000000a04087219 */ /* 0x188fe40000001203 */
[----:B------:R-:W-:-:S04]  /*0cf0*/  SHF.R.U32.HI R3, RZ, R10, R3 ;  /* 0x0000000aff037219 */ /* 0x000fc80000011603 */
[----:B------:R-:W2:Y:S01]  /*0d00*/  LDC R15, c[0x0][0x648] ;  /* 0x00019200ff0f7b82 */ /* 0x000ea20000000800 */
[-CC-:B-1----:R-:W-:Y:S02]  /*0d10*/  SHF.R.U64 R23, R8, R14.reuse, R3.reuse ;  /* 0x0000000e08177219 */ /* 0x182fe40000001203 */
[----:B------:R-:W-:-:S05]  /*0d20*/  SHF.R.U32.HI R3, RZ, R14, R3 ;  /* 0x0000000eff037219 */ /* 0x000fca0000011603 */
[----:B------:R-:W1:Y:S01]  /*0d30*/  LDC R17, c[0x0][0x638] ;  /* 0x00018e00ff117b82 */ /* 0x000e620000000800 */
[-CC-:B----4-:R-:W-:Y:S02]  /*0d40*/  SHF.R.U64 R10, R23, R18.reuse, R3.reuse ;  /* 0x00000012170a7219 */ /* 0x190fe40000001203 */
[-C--:B------:R-:W-:Y:S02]  /*0d50*/  SHF.L.U32 R0, R5, R18.reuse, RZ ;  /* 0x0000001205007219 */ /* 0x080fe400000006ff */
[----:B------:R-:W-:Y:S01]  /*0d60*/  SHF.R.U32.HI R3, RZ, R18, R3 ;  /* 0x00000012ff037219 */ /* 0x000fe20000011603 */
[----:B------:R-:W-:Y:S01]  /*0d70*/  IMAD.MOV.U32 R2, RZ, RZ, R10 ;  /* 0x000000ffff027224 */ /* 0x000fe200078e000a */
[----:B------:R-:W-:Y:S01]  /*0d80*/  LOP3.LUT R0, RZ, R0, RZ, 0x33, !PT ;  /* 0x00000000ff007212 */ /* 0x000fe200078e33ff */
[----:B------:R-:W3:Y:S01]  /*0d90*/  LDC R19, c[0x0][0x610] ;  /* 0x00018400ff137b82 */ /* 0x000ee20000000800 */
[----:B------:R-:W-:Y:S05]  /*0da0*/  @!P0 BRA `(.L_x_10) ;  /* 0x0000000000288947 */ /* 0x000fea0003800000 */
[----:B------:R-:W4:Y:S02]  /*0db0*/  LDC R7, c[0x0][0x64c] ;  /* 0x00019300ff077b82 */ /* 0x000f240000000800 */
[----:B----4-:R-:W-:-:S05]  /*0dc0*/  IADD3 R7, P0, R10, R7, RZ ;  /* 0x000000070a077210 */ /* 0x010fca0007f1e0ff */
[----:B------:R-:W-:-:S04]  /*0dd0*/  IMAD.X R9, RZ, RZ, R3, P0 ;  /* 0x000000ffff097224 */ /* 0x000fc800000e0603 */
[----:B------:R-:W-:-:S04]  /*0de0*/  IMAD.WIDE.U32 R2, R9, R20, RZ ;  /* 0x0000001409027225 */ /* 0x000fc800078e00ff */
[----:B------:R-:W-:-:S04]  /*0df0*/  IMAD.WIDE.U32 R4, P0, R7, R21, R2 ;  /* 0x0000001507047225 */ /* 0x000fc80007800002 */
[----:B------:R-:W-:-:S04]  /*0e00*/  IMAD.WIDE.U32 R2, R7, R20, RZ ;  /* 0x0000001407027225 */ /* 0x000fc800078e00ff */
[----:B------:R-:W-:Y:S01]  /*0e10*/  IMAD.X R7, RZ, RZ, RZ, P0 ;  /* 0x000000ffff077224 */ /* 0x000fe200000e06ff */
[----:B------:R-:W-:Y:S01]  /*0e20*/  IADD3 RZ, P0, R3, R4, RZ ;  /* 0x0000000403ff7210 */ /* 0x000fe20007f1e0ff */
[----:B------:R-:W-:-:S04]  /*0e30*/  IMAD.MOV.U32 R6, RZ, RZ, R5 ;  /* 0x000000ffff067224 */ /* 0x000fc800078e0005 */
[----:B------:R-:W-:-:S08]  /*0e40*/  IMAD.WIDE.U32.X R2, R9, R21, R6, P0 ;  /* 0x0000001509027225 */ /* 0x000fd000000e0406 */
.L_x_10:
[----:B--2---:R-:W-:Y:S01]  /*0e50*/  SHF.R.U64 R4, R2, R15, R3 ;  /* 0x0000000f02047219 */ /* 0x004fe20000001203 */
[----:B0-----:R-:W-:Y:S01]  /*0e60*/  VIADD R5, R16, 0xffffffff ;  /* 0xffffffff10057836 */ /* 0x001fe20000000000 */
[----:B------:R-:W-:Y:S02]  /*0e70*/  SHF.L.U32 R2, R13, R18, RZ ;  /* 0x000000120d027219 */ /* 0x000fe400000006ff */
[----:B------:R-:W-:Y:S01]  /*0e80*/  LOP3.LUT R3, R23, R0, RZ, 0xc0, !PT ;  /* 0x0000000017037212 */ /* 0x000fe200078ec0ff */
[----:B------:R-:W-:Y:S01]  /*0e90*/  IMAD.MOV R6, RZ, RZ, -R4 ;  /* 0x000000ffff067224 */ /* 0x000fe200078e0a04 */
[----:B------:R-:W-:Y:S02]  /*0ea0*/  SEL R0, R11, R12, !P4 ;  /* 0x0000000c0b007207 */ /* 0x000fe40006000000 */
[----:B------:R-:W-:Y:S01]  /*0eb0*/  LOP3.LUT R5, R8, R5, RZ, 0xc0, !PT ;  /* 0x0000000508057212 */ /* 0x000fe200078ec0ff */
[----:B------:R-:W-:Y:S02]  /*0ec0*/  IMAD R7, R2, R4, R3 ;  /* 0x0000000402077224 */ /* 0x000fe400078e0203 */
[----:B-1----:R-:W-:-:S02]  /*0ed0*/  IMAD R3, R6, R17, R10 ;  /* 0x0000001106037224 */ /* 0x002fc400078e020a */
[----:B---3--:R-:W-:Y:S02]  /*0ee0*/  IMAD R2, R7, R19, R0 ;  /* 0x0000001307027224 */ /* 0x008fe400078e0200 */
[----:B------:R-:W-:Y:S02]  /*0ef0*/  IMAD R3, R3, R16, R5 ;  /* 0x0000001003037224 */ /* 0x000fe400078e0205 */
[----:B------:R-:W-:-:S03]  /*0f00*/  IMAD.MOV.U32 R0, RZ, RZ, 0x1 ;  /* 0x00000001ff007424 */ /* 0x000fc600078e00ff */
[----:B------:R-:W-:Y:S02]  /*0f10*/  SEL R4, R3, R2, !P4 ;  /* 0x0000000203047207 */ /* 0x000fe40006000000 */
[----:B------:R-:W-:-:S03]  /*0f20*/  SEL R2, R2, R3, !P4 ;  /* 0x0000000302027207 */ /* 0x000fc60006000000 */
[----:B------:R1:W-:Y:S04]  /*0f30*/  STL [R1+0x460], R4 ;  /* 0x0004600401007387 */ /* 0x0003e80000100800 */
[----:B------:R1:W-:Y:S02]  /*0f40*/  STL [R1+0x464], R2 ;  /* 0x0004640201007387 */ /* 0x0003e40000100800 */
.L_x_8:
[----:B------:R-:W-:-:S08]  /*0f50*/  NOP ;  /* 0x0000000000007918 */ /* 0x000fd00000000000 */
[----:B------:R-:W2:Y:S02]  /*0f60*/  USETMAXREG.TRY_ALLOC.CTAPOOL UP0, 0xf0 ;  /* 0x000000f0000079c8 */ /* 0x000ea40008000600 */
[----:B--2---:R-:W-:-:S13]  /*0f70*/  PLOP3.LUT P0, PT, PT, PT, UP0, 0x80, 0x0 ;  /* 0x000000000000781c */ /* 0x004fda0003f0f008 */
[----:B------:R-:W-:Y:S05]  /*0f80*/  @!P0 BRA `(.L_x_8) ;  /* 0xfffffffc00f08947 */ /* 0x000fea000383ffff */
[----:B------:R-:W-:Y:S01]  /*0f90*/  ULDC.64 UR4, c[0x0][0x598] ;  /* 0x0001660000047ab9 */ /* 0x000fe20000000a00 */
[----:B------:R-:W-:Y:S01]  /*0fa0*/  ULDC.64 UR14, c[0x0][0x208] ;  /* 0x00008200000e7ab9 */ /* 0x000fe20000000a00 */
[----:B------:R-:W-:-:S04]  /*0fb0*/  ISETP.NE.U32.AND P0, PT, RZ, UR4, PT ;  /* 0x00000004ff007c0c */ /* 0x000fc8000bf05070 */
[----:B------:R-:W-:-:S13]  /*0fc0*/  ISETP.NE.AND.EX P0, PT, RZ, UR5, PT, P0 ;  /* 0x00000005ff007c0c */ /* 0x000fda000bf05300 */
[----:B------:R-:W-:Y:S05]  /*0fd0*/  @!P0 BRA `(.L_x_11) ;  /* 0x0000000000208947 */ /* 0x000fea0003800000 */
[----:B-1----:R-:W1:Y:S02]  /*0fe0*/  LDC.64 R2, c[0x0][0x598] ;  /* 0x00016600ff027b82 */ /* 0x002e640000000a00 */
[----:B-1----:R-:W2:Y:S02]  /*0ff0*/  LDG.E.64 R2, desc[UR14][R2.64] ;  /* 0x0000000e02027981 */ /* 0x002ea4000c1e1b00 */
[----:B--2---:R-:W-:-:S04]  /*1000*/  ISETP.NE.U32.AND P0, PT, R2, RZ, PT ;  /* 0x000000ff0200720c */ /* 0x004fc80003f05070 */
[----:B------:R-:W-:-:S13]  /*1010*/  ISETP.NE.AND.EX P0, PT, R3, RZ, PT, P0 ;  /* 0x000000ff0300720c */ /* 0x000fda0003f05300 */
[----:B------:R-:W-:Y:S05]  /*1020*/  @!P0 BRA `(.L_x_11) ;  /* 0x00000000000c8947 */ /* 0x000fea0003800000 */
[----:B------:R-:W2:Y:S02]  /*1030*/  LD.E R2, desc[UR14][R2.64] ;  /* 0x0000000e02027980 */ /* 0x000ea4000c101900 */
[----:B--2---:R-:W-:Y:S01]  /*1040*/  R2UR UR20, R2 ;  /* 0x00000000021472ca */ /* 0x004fe200000e0000 */
[----:B------:R-:W-:-:S14]  /*1050*/  BRA `(.L_x_12) ;  /* 0x0000000000247947 */ /* 0x000fdc0003800000 */
.L_x_11:
[----:B------:R-:W-:Y:S02]  /*1060*/  ULDC.64 UR4, c[0x0][0x588] ;  /* 0x0001620000047ab9 */ /* 0x000fe40000000a00 */
[----:B------:R-:W-:-:S04]  /*1070*/  ISETP.NE.U32.AND P0, PT, RZ, UR4, PT ;  /* 0x00000004ff007c0c */ /* 0x000fc8000bf05070 */
[----:B------:R-:W-:-:S13]  /*1080*/  ISETP.NE.AND.EX P0, PT, RZ, UR5, PT, P0 ;  /* 0x00000005ff007c0c */ /* 0x000fda000bf05300 */
[----:B------:R-:W-:Y:S05]  /*1090*/  @!P0 BRA `(.L_x_13) ;  /* 0x0000000000108947 */ /* 0x000fea0003800000 */
[----:B-1----:R-:W1:Y:S02]  /*10a0*/  LDC.64 R2, c[0x0][0x588] ;  /* 0x00016200ff027b82 */ /* 0x002e640000000a00 */
[----:B-1----:R-:W2:Y:S02]  /*10b0*/  LDG.E R2, desc[UR14][R2.64] ;  /* 0x0000000e02027981 */ /* 0x002ea4000c1e1900 */
[----:B--2---:R-:W-:Y:S01]  /*10c0*/  R2UR UR20, R2 ;  /* 0x00000000021472ca */ /* 0x004fe200000e0000 */
[----:B------:R-:W-:-:S14]  /*10d0*/  BRA `(.L_x_12) ;  /* 0x0000000000047947 */ /* 0x000fdc0003800000 */
.L_x_13:
[----:B------:R-:W-:-:S05]  /*10e0*/  ULDC UR20, c[0x0][0x580] ;  /* 0x0001600000147ab9 */ /* 0x000fca0000000800 */
.L_x_12:
[----:B------:R-:W-:Y:S02]  /*10f0*/  ULDC.64 UR4, c[0x0][0x5a0] ;  /* 0x0001680000047ab9 */ /* 0x000fe40000000a00 */
        /* <DEDUP_REMOVED lines=11> */
.L_x_14:
        /* <DEDUP_REMOVED lines=8> */
.L_x_16:
[----:B------:R-:W-:-:S05]  /*1230*/  ULDC UR21, c[0x0][0x584] ;  /* 0x0001610000157ab9 */ /* 0x000fca0000000800 */
.L_x_15:
[----:B------:R-:W-:-:S13]  /*1240*/  LOP3.LUT P0, RZ, R0, 0xff, RZ, 0xc0, !PT ;  /* 0x000000ff00ff7812 */ /* 0x000fda000780c0ff */
[----:B------:R-:W-:Y:S05]  /*1250*/  @!P0 EXIT ;  /* 0x000000000000894d */ /* 0x000fea0003800000 */
[----:B------:R-:W-:Y:S01]  /*1260*/  ULDC UR4, c[0x0][0x28c] ;  /* 0x0000a30000047ab9 */ /* 0x000fe20000000800 */
[----:B------:R-:W-:Y:S02]  /*1270*/  ULOP3.LUT UR22, UR13, 0x1, URZ, 0xfc, !UPT ;  /* 0x000000010d167892 */ /* 0x000fe4000f8efc3f */
[----:B------:R-:W-:-:S04]  /*1280*/  UIADD3 UR4, UR4, 0x7f, URZ ;  /* 0x0000007f04047890 */ /* 0x000fc8000fffe03f */
[----:B------:R-:W-:-:S04]  /*1290*/  USHF.R.S32.HI UR5, URZ, 0x1f, UR4 ;  /* 0x0000001f3f057899 */ /* 0x000fc80008011404 */
[----:B------:R-:W-:-:S03]  /*12a0*/  ULEA.HI UR5, UR5, UR4, URZ, 0x7 ;  /* 0x0000000405057291 */ /* 0x000fc6000f8f383f */
[----:B------:R-:W-:Y:S01]  /*12b0*/  UMOV UR4, URZ ;  /* 0x0000003f00047c82 */ /* 0x000fe20008000000 */
[----:B------:R-:W-:-:S03]  /*12c0*/  USHF.R.S32.HI UR10, URZ, 0x7, UR5 ;  /* 0x000000073f0a7899 */ /* 0x000fc60008011405 */
[----:B------:R-:W-:-:S09]  /*12d0*/  UMOV UR5, URZ ;  /* 0x0000003f00057c82 */ /* 0x000fd20008000000 */
.L_x_555:
[----:B------:R-:W-:Y:S01]  /*12e0*/  STL [R1+0x44c], RZ ;  /* 0x00044cff01007387 */ /* 0x000fe20000100800 */
[----:B--2---:R-:W2:Y:S01]  /*12f0*/  S2UR UR18, SR_CgaCtaId ;  /* 0x00000000001279c3 */ /* 0x004ea20000008800 */
[----:B------:R-:W-:Y:S01]  /*1300*/  UMOV UR17, 0x400 ;  /* 0x0000040000117882 */ /* 0x000fe20000000000 */
[----:B------:R-:W-:Y:S01]  /*1310*/  UMOV UR6, URZ ;  /* 0x0000003f00067c82 */ /* 0x000fe20008000000 */
[----:B------:R-:W-:Y:S01]  /*1320*/  STL [R1+0x448], RZ ;  /* 0x000448ff01007387 */ /* 0x000fe20000100800 */
[----:B------:R-:W-:Y:S01]  /*1330*/  UMOV UR7, URZ ;  /* 0x0000003f00077c82 */ /* 0x000fe20008000000 */
[----:B------:R-:W-:Y:S01]  /*1340*/  UMOV UR8, URZ ;  /* 0x0000003f00087c82 */ /* 0x000fe20008000000 */
[----:B------:R-:W-:Y:S01]  /*1350*/  UMOV UR23, UR5 ;  /* 0x0000000500177c82 */ /* 0x000fe20008000000 */
[----:B------:R-:W-:Y:S01]  /*1360*/  STL [R1+0x444], RZ ;  /* 0x000444ff01007387 */ /* 0x000fe20000100800 */
[----:B-1----:R-:W1:Y:S01]  /*1370*/  LDC R2, c[0x0][0x28c] ;  /* 0x0000a300ff027b82 */ /* 0x002e620000000800 */
[----:B------:R-:W-:Y:S01]  /*1380*/  UMOV UR24, UR4 ;  /* 0x0000000400187c82 */ /* 0x000fe20008000000 */
[----:B------:R-:W-:Y:S01]  /*1390*/  CS2R R236, SRZ ;  /* 0x0000000000ec7805 */ /* 0x000fe2000001ff00 */
[----:B------:R-:W-:Y:S01]  /*13a0*/  STL [R1+0x440], RZ ;  /* 0x000440ff01007387 */ /* 0x000fe20000100800 */
[----:B------:R-:W-:-:S02]  /*13b0*/  CS2R R234, SRZ ;  /* 0x0000000000ea7805 */ /* 0x000fc4000001ff00 */
[----:B------:R-:W-:Y:S02]  /*13c0*/  CS2R R232, SRZ ;  /* 0x0000000000e87805 */ /* 0x000fe4000001ff00 */
[----:B------:R-:W-:Y:S01]  /*13d0*/  CS2R R230, SRZ ;  /* 0x0000000000e67805 */ /* 0x000fe2000001ff00 */
[----:B------:R-:W-:Y:S01]  /*13e0*/  STL [R1+0x43c], RZ ;  /* 0x00043cff01007387 */ /* 0x000fe20000100800 */
[----:B------:R-:W-:Y:S02]  /*13f0*/  CS2R R228, SRZ ;  /* 0x0000000000e47805 */ /* 0x000fe4000001ff00 */
[----:B------:R-:W-:Y:S02]  /*1400*/  CS2R R226, SRZ ;  /* 0x0000000000e27805 */ /* 0x000fe4000001ff00 */
        /* <DEDUP_REMOVED lines=14> */
[----:B-1----:R-:W-:Y:S02]  /*14f0*/  ISETP.GE.AND P0, PT, R2, 0x1, PT ;  /* 0x000000010200780c */ /* 0x002fe40003f06270 */
        /* <DEDUP_REMOVED lines=40> */
[----:B0-----:R-:W-:Y:S02]  /*1780*/  CS2R R16, SRZ ;  /* 0x0000000000107805 */ /* 0x001fe4000001ff00 */
        /* <DEDUP_REMOVED lines=94> */
[----:B------:R-:W-:-:S03]  /*1d70*/  CS2R R150, SRZ ;  /* 0x0000000000967805 */ /* 0x000fc6000001ff00 */
[----:B------:R-:W-:Y:S04]  /*1d80*/  STL [R1+0x3a0], RZ ;  /* 0x0003a0ff01007387 */ /* 0x000fe80000100800 */
        /* <DEDUP_REMOVED lines=104> */
[----:B------:R-:W-:Y:S04]  /*2410*/  STL [R1], RZ ;  /* 0x000000ff01007387 */ /* 0x000fe80000100800 */
        /* <DEDUP_REMOVED lines=39> */
[----:B------:R-:W-:Y:S01]  /*2690*/  STL [R1+0xa0], RZ ;  /* 0x0000a0ff01007387 */ /* 0x000fe20000100800 */
[----:B------:R-:W0:Y:S03]  /*26a0*/  S2R R0, SR_TID.X ;  /* 0x0000000000007919 */ /* 0x000e260000002100 */
        /* <DEDUP_REMOVED lines=8> */
[----:B0-----:R-:W-:-:S03]  /*2730*/  LOP3.LUT R0, R0, 0x80, RZ, 0xc0, !PT ;  /* 0x0000008000007812 */ /* 0x001fc600078ec0ff */
[----:B------:R-:W-:Y:S01]  /*2740*/  STL [R1+0xc4], RZ ;  /* 0x0000c4ff01007387 */ /* 0x000fe20000100800 */
[----:B------:R-:W-:-:S03]  /*2750*/  SHF.R.U32.HI R0, RZ, 0x7, R0 ;  /* 0x00000007ff007819 */ /* 0x000fc60000011600 */
        /* <DEDUP_REMOVED lines=33> */
[----:B------:R-:W0:Y:S04]  /*2970*/  SHFL.IDX PT, R0, R0, RZ, 0x1f ;  /* 0x00001fff00007589 */ /* 0x000e2800000e0000 */
[----:B------:R1:W-:Y:S04]  /*2980*/  STL [R1+0x14c], RZ ;  /* 0x00014cff01007387 */ /* 0x0003e80000100800 */
[----:B------:R1:W-:Y:S04]  /*2990*/  STL [R1+0x150], RZ ;  /* 0x000150ff01007387 */ /* 0x0003e80000100800 */
[----:B------:R1:W-:Y:S04]  /*29a0*/  STL [R1+0x154], RZ ;  /* 0x000154ff01007387 */ /* 0x0003e80000100800 */
[----:B------:R1:W-:Y:S04]  /*29b0*/  STL [R1+0x158], RZ ;  /* 0x000158ff01007387 */ /* 0x0003e80000100800 */
[----:B------:R1:W-:Y:S04]  /*29c0*/  STL [R1+0x15c], RZ ;  /* 0x00015cff01007387 */ /* 0x0003e80000100800 */
[----:B------:R1:W-:Y:S01]  /*29d0*/  STL [R1+0x160], RZ ;  /* 0x000160ff01007387 */ /* 0x0003e20000100800 */
[----:B0-----:R-:W-:-:S03]  /*29e0*/  R2UR UR11, R0 ;  /* 0x00000000000b72ca */ /* 0x001fc600000e0000 */
[----:B------:R1:W-:Y:S04]  /*29f0*/  STL [R1+0x164], RZ ;  /* 0x000164ff01007387 */ /* 0x0003e80000100800 */
[----:B------:R1:W-:Y:S04]  /*2a00*/  STL [R1+0x168], RZ ;  /* 0x000168ff01007387 */ /* 0x0003e80000100800 */
[----:B------:R1:W-:Y:S02]  /*2a10*/  STL [R1+0x16c], RZ ;  /* 0x00016cff01007387 */ /* 0x0003e40000100800 */
[----:B------:R-:W-:-:S02]  /*2a20*/  ULEA.HI UR12, UR11, UR11, URZ, 0x1 ;  /* 0x0000000b0b0c7291 */ /* 0x000fc4000f8f083f */
[----:B------:R1:W-:Y:S02]  /*2a30*/  STL [R1+0x170], RZ ;  /* 0x000170ff01007387 */ /* 0x0003e40000100800 */
[----:B------:R-:W-:Y:S02]  /*2a40*/  ULOP3.LUT UR16, UR12, 0x7fffe, URZ, 0xc0, !UPT ;  /* 0x0007fffe0c107892 */ /* 0x000fe4000f8ec03f */
[----:B------:R1:W-:Y:S01]  /*2a50*/  STL [R1+0x174], RZ ;  /* 0x000174ff01007387 */ /* 0x0003e20000100800 */
[----:B--2---:R-:W-:Y:S02]  /*2a60*/  ULEA UR12, UR18, UR17, 0x18 ;  /* 0x00000011120c7291 */ /* 0x004fe4000f8ec03f */
[----:B------:R-:W-:Y:S01]  /*2a70*/  UIADD3 UR16, UR11, -UR16, URZ ;  /* 0x800000100b107290 */ /* 0x000fe2000fffe03f */
[----:B------:R1:W-:Y:S03]  /*2a80*/  STL [R1+0x178], RZ ;  /* 0x000178ff01007387 */ /* 0x0003e60000100800 */
[----:B------:R-:W-:Y:S01]  /*2a90*/  ULEA UR16, UR16, UR12, 0xd ;  /* 0x0000000c10107291 */ /* 0x000fe2000f8e683f */
[----:B------:R1:W-:Y:S03]  /*2aa0*/  STL [R1+0x17c], RZ ;  /* 0x00017cff01007387 */ /* 0x0003e60000100800 */
[----:B------:R-:W-:Y:S01]  /*2ab0*/  UIADD3 UR16, UR16, 0x100, URZ ;  /* 0x0000010010107890 */ /* 0x000fe2000fffe03f */
[----:B------:R1:W-:Y:S03]  /*2ac0*/  STL [R1+0x180], RZ ;  /* 0x000180ff01007387 */ /* 0x0003e60000100800 */
[----:B------:R-:W-:Y:S01]  /*2ad0*/  USHF.R.U32.HI UR11, URZ, 0x4, UR16 ;  /* 0x000000043f0b7899 */ /* 0x000fe20008011610 */
[----:B------:R1:W-:Y:S03]  /*2ae0*/  STL [R1+0x184], RZ ;  /* 0x000184ff01007387 */ /* 0x0003e60000100800 */
[----:B------:R-:W-:Y:S01]  /*2af0*/  ULOP3.LUT UR11, UR11, 0x3fff, URZ, 0xc0, !UPT ;  /* 0x00003fff0b0b7892 */ /* 0x000fe2000f8ec03f */
[----:B------:R1:W-:Y:S04]  /*2b00*/  STL [R1+0x188], RZ ;  /* 0x000188ff01007387 */ /* 0x0003e80000100800 */
        /* <DEDUP_REMOVED lines=28> */
[----:B------:R1:W-:Y:S01]  /*2cd0*/  STL [R1+0x1fc], RZ ;  /* 0x0001fcff01007387 */ /* 0x0003e20000100800 */
[----:B------:R-:W-:Y:S05]  /*2ce0*/  @!P0 BRA `(.L_x_17) ;  /* 0x0000006000a88947 */ /* 0x000fea0003800000 */
[----:B------:R-:W-:-:S06]  /*2cf0*/  UISETP.NE.AND UP0, UPT, UR22, 0x3, UPT ;  /* 0x000000031600788c */ /* 0x000fcc000bf05270 */
[----:B------:R-:W-:-:S13]  /*2d00*/  PLOP3.LUT P1, PT, PT, PT, UP0, 0x80, 0x0 ;  /* 0x000000000000781c */ /* 0x000fda0003f2f008 */
[----:B------:R-:W-:Y:S05]  /*2d10*/  @!P1 BRA `(.L_x_18) ;  /* 0x0000000000049947 */ /* 0x000fea0003800000 */
[----:B------:R-:W-:Y:S01]  /*2d20*/  BPT.TRAP 0x1 ;  /* 0x000000040000795c */ /* 0x000fe20000300000 */
.L_x_18:
[----:B------:R-:W-:Y:S01]  /*2d30*/  ULEA UR6, UR5, UR12, 0x3 ;  /* 0x0000000c05067291 */ /* 0x000fe2000f8e183f */
[----:B------:R-:W-:-:S05]  /*2d40*/  IMAD.U32 R0, RZ, RZ, UR4 ;  /* 0x00000004ff007e24 */ /* 0x000fca000f8e00ff */
[----:B------:R-:W-:-:S04]  /*2d50*/  SHF.L.U32 R0, R0, 0x1f, RZ ;  /* 0x0000001f00007819 */ /* 0x000fc800000006ff */
[----:B------:R0:W2:Y:S01]  /*2d60*/  SYNCS.PHASECHK.TRANS64.TRYWAIT P0, [UR6], R0 ;  /* 0x00000000ff0075a7 */ /* 0x0000a20008000146 */
[----:B------:R-:W-:Y:S05]  /*2d70*/  @!P1 BRA `(.L_x_19) ;  /* 0x0000000000049947 */ /* 0x000fea0003800000 */
[----:B------:R-:W-:Y:S01]  /*2d80*/  BPT.TRAP 0x1 ;  /* 0x000000040000795c */ /* 0x000fe20000300000 */
.L_x_19:
[----:B--2---:R-:W-:Y:S05]  /*2d90*/  @P0 BRA `(.L_x_20) ;  /* 0x0000000000080947 */ /* 0x004fea0003800000 */
[----:B------:R-:W2:Y:S02]  /*2da0*/  SYNCS.PHASECHK.TRANS64.TRYWAIT P0, [UR6], R0 ;  /* 0x00000000ff0075a7 */ /* 0x000ea40008000146 */
[----:B--2---:R-:W-:Y:S05]  /*2db0*/  @!P0 BRA `(.L_x_21) ;  /* 0x0000026c00a48947 */ /* 0x004fea0003800000 */
.L_x_20:
[----:B------:R-:W-:Y:S01]  /*2dc0*/  UIADD3 UR6, UR12, 0x18100, URZ ;  /* 0x000181000c067890 */ /* 0x000fe2000fffe03f */
[----:B------:R-:W-:Y:S01]  /*2dd0*/  WARPGROUP.ARRIVE ;  /* 0x00000000000079c5 */ /* 0x000fe20000000000 */
[----:B------:R-:W-:Y:S02]  /*2de0*/  ULOP3.LUT UR7, UR11, 0x10000, URZ, 0xfc, !UPT ;  /* 0x000100000b077892 */ /* 0x000fe4000f8efc3f */
[----:B------:R-:W-:Y:S02]  /*2df0*/  USHF.R.U32.HI UR6, URZ, 0x4, UR6 ;  /* 0x000000043f067899 */ /* 0x000fe40008011606 */
[----:B------:R-:W-:Y:S02]  /*2e00*/  ULEA UR7, UR5, UR7, 0xb ;  /* 0x0000000705077291 */ /* 0x000fe4000f8e583f */
[----:B------:R-:W-:Y:S01]  /*2e10*/  ULOP3.LUT UR6, UR6, 0x3fff, URZ, 0xc0, !UPT ;  /* 0x00003fff06067892 */ /* 0x000fe2000f8ec03f */
[----:B------:R-:W-:Y:S01]  /*2e20*/  UMOV UR17, 0x40000040 ;  /* 0x4000004000117882 */ /* 0x000fe20000000000 */
[----:B------:R-:W-:-:S02]  /*2e30*/  UMOV UR19, 0x40000040 ;  /* 0x4000004000137882 */ /* 0x000fc40000000000 */
[----:B------:R-:W-:Y:S01]  /*2e40*/  ULOP3.LUT UR6, UR6, 0x10000, URZ, 0xfc, !UPT ;  /* 0x0001000006067892 */ /* 0x000fe2000f8efc3f */
[----:B------:R-:W-:-:S03]  /*2e50*/  UMOV UR16, UR7 ;  /* 0x0000000700107c82 */ /* 0x000fc60008000000 */
[----:B------:R-:W-:-:S07]  /*2e60*/  ULEA UR8, UR5, UR6, 0xb ;  /* 0x0000000605087291 */ /* 0x000fce000f8e583f */
[----:B------:R-:W-:Y:S02]  /*2e70*/  UMOV UR18, UR8 ;  /* 0x0000000800127c82 */ /* 0x000fe40008000000 */
[----:B------:R-:W-:Y:S01]  /*2e80*/  QGMMA.64x256x32.F32.E4M3.E4M3 R24, gdesc[UR16], RZ, !UPT, gsb0 ;  /* 0x03e00000101879f3 */ /* 0x000fe2000c0008ff */
[----:B------:R-:W-:Y:S01]  /*2e90*/  UIADD3 UR16, UR7, 0x400, URZ ;  /* 0x0000040007107890 */ /* 0x000fe2000fffe03f */
[----:B------:R-:W-:Y:S01]  /*2ea0*/  UMOV UR17, 0x40000040 ;  /* 0x4000004000117882 */ /* 0x000fe20000000000 */
[----:B------:R-:W-:Y:S02]  /*2eb0*/  WARPGROUP.DEPBAR.LE gsb0, 0x0 ;  /* 0x00008000000079c5 */ /* 0x000fe40000010000 */
[----:B------:R-:W-:Y:S04]  /*2ec0*/  STL.64 [R1], R24 ;  /* 0x0000001801007387 */ /* 0x000fe80000100a00 */
[----:B------:R-:W-:Y:S04]  /*2ed0*/  STL.64 [R1+0x8], R26 ;  /* 0x0000081a01007387 */ /* 0x000fe80000100a00 */
        /* <DEDUP_REMOVED lines=61> */
[----:B------:R3:W-:Y:S02]  /*32b0*/  STL.64 [R1+0x1f8], R150 ;  /* 0x0001f89601007387 */ /* 0x0007e40000100a00 */
[----:B---3--:R-:W-:-:S06]  /*32c0*/  WARPGROUP.ARRIVE ;  /* 0x00000000000079c5 */ /* 0x008fcc0000000000 */
[----:B------:R-:W-:Y:S03]  /*32d0*/  QGMMA.64x256x32.F32.E4M3.E4M3 R24, gdesc[UR16], RZ, !UPT, gsb0 ;  /* 0x03e00000101879f3 */ /* 0x000fe6000c0008ff */
[----:B------:R-:W-:Y:S02]  /*32e0*/  WARPGROUP.DEPBAR.LE gsb0, 0x0 ;  /* 0x00008000000079c5 */ /* 0x000fe40000010000 */
        /* <DEDUP_REMOVED lines=63> */
[----:B------:R3:W-:Y:S04]  /*36e0*/  STL.64 [R1+0x5d0], R24 ;  /* 0x0005d01801007387 */ /* 0x0007e80000100a00 */
[----:B---3--:R-:W3:Y:S04]  /*36f0*/  LDL.LU.64 R24, [R1] ;  /* 0x0000000001187983 */ /* 0x008ee80000300a00 */
[----:B------:R-:W3:Y:S04]  /*3700*/  LDL.LU.64 R26, [R1+0x8] ;  /* 0x00000800011a7983 */ /* 0x000ee80000300a00 */
        /* <DEDUP_REMOVED lines=61> */
[----:B------:R-:W3:Y:S01]  /*3ae0*/  LDL.LU.64 R150, [R1+0x1f8] ;  /* 0x0001f80001967983 */ /* 0x000ee20000300a00 */
[----:B------:R-:W-:-:S02]  /*3af0*/  UIADD3 UR16, UR7, 0x2, URZ ;  /* 0x0000000207107890 */ /* 0x000fc4000fffe03f */
[----:B------:R-:W-:Y:S01]  /*3b00*/  UIADD3 UR18, UR8, 0x2, URZ ;  /* 0x0000000208127890 */ /* 0x000fe2000fffe03f */
[----:B------:R-:W-:Y:S01]  /*3b10*/  UMOV UR17, 0x40000040 ;  /* 0x4000004000117882 */ /* 0x000fe20000000000 */
[----:B------:R-:W-:Y:S01]  /*3b20*/  UMOV UR19, 0x40000040 ;  /* 0x4000004000137882 */ /* 0x000fe20000000000 */
[----:B---3--:R-:W-:-:S06]  /*3b30*/  WARPGROUP.ARRIVE ;  /* 0x00000000000079c5 */ /* 0x008fcc0000000000 */
[----:B------:R-:W-:Y:S03]  /*3b40*/  QGMMA.64x256x32.F32.E4M3.E4M3 R24, gdesc[UR16], R24, gsb0 ;  /* 0x03e00000101879f3 */ /* 0x000fe60008000818 */
[----:B------:R-:W-:Y:S02]  /*3b50*/  WARPGROUP.DEPBAR.LE gsb0, 0x0 ;  /* 0x00008000000079c5 */ /* 0x000fe40000010000 */
[----:B------:R-:W-:Y:S01]  /*3b60*/  STL.64 [R1], R24 ;  /* 0x0000001801007387 */ /* 0x000fe20000100a00 */
[----:B------:R-:W-:Y:S02]  /*3b70*/  IMAD.MOV.U32 R2, RZ, RZ, R150 ;  /* 0x000000ffff027224 */ /* 0x000fe400078e0096 */
[----:B0-2---:R-:W-:Y:S01]  /*3b80*/  IMAD.MOV.U32 R0, RZ, RZ, R151 ;  /* 0x000000ffff007224 */ /* 0x005fe200078e0097 */
[----:B------:R-:W-:Y:S01]  /*3b90*/  STL.64 [R1+0x8], R26 ;  /* 0x0000081a01007387 */ /* 0x000fe20000100a00 */
[----:B------:R-:W-:-:S02]  /*3ba0*/  IMAD.MOV.U32 R4, RZ, RZ, R148 ;  /* 0x000000ffff047224 */ /* 0x000fc400078e0094 */
[----:B------:R-:W-:Y:S01]  /*3bb0*/  IMAD.MOV.U32 R3, RZ, RZ, R149 ;  /* 0x000000ffff037224 */ /* 0x000fe200078e0095 */
[----:B------:R-:W-:Y:S01]  /*3bc0*/  STL.64 [R1+0x10], R28 ;  /* 0x0000101c01007387 */ /* 0x000fe20000100a00 */
[----:B------:R-:W-:Y:S02]  /*3bd0*/  IMAD.MOV.U32 R6, RZ, RZ, R146 ;  /* 0x000000ffff067224 */ /* 0x000fe400078e0092 */
[----:B------:R-:W-:Y:S01]  /*3be0*/  IMAD.MOV.U32 R5, RZ, RZ, R147 ;  /* 0x000000ffff057224 */ /* 0x000fe200078e0093 */
[----:B------:R-:W-:Y:S01]  /*3bf0*/  STL.64 [R1+0x18], R30 ;  /* 0x0000181e01007387 */ /* 0x000fe20000100a00 */
[----:B------:R-:W-:Y:S02]  /*3c00*/  IMAD.MOV.U32 R8, RZ, RZ, R144 ;  /* 0x000000ffff087224 */ /* 0x000fe400078e0090 */
[----:B------:R-:W-:Y:S01]  /*3c10*/  IMAD.MOV.U32 R7, RZ, RZ, R145 ;  /* 0x000000ffff077224 */ /* 0x000fe200078e0091 */
        /* <DEDUP_REMOVED lines=18> */
[----:B------:R0:W-:Y:S01]  /*3d40*/  STL [R1+0x50], R44 ;  /* 0x0000502c01007387 */ /* 0x0001e20000100800 */
[----:B------:R-:W-:-:S02]  /*3d50*/  IMAD.MOV.U32 R22, RZ, RZ, R130 ;  /* 0x000000ffff167224 */ /* 0x000fc400078e0082 */
[----:B------:R-:W-:Y:S01]  /*3d60*/  IMAD.MOV.U32 R21, RZ, RZ, R131 ;  /* 0x000000ffff157224 */ /* 0x000fe200078e0083 */
[----:B------:R-:W2:Y:S01]  /*3d70*/  LDL.LU.64 R150, [R1+0x7c8] ;  /* 0x0007c80001967983 */ /* 0x000ea20000300a00 */
[----:B------:R-:W-:Y:S02]  /*3d80*/  IMAD.MOV.U32 R212, RZ, RZ, R128 ;  /* 0x000000ffffd47224 */ /* 0x000fe400078e0080 */
[----:B------:R-:W-:Y:S01]  /*3d90*/  IMAD.MOV.U32 R23, RZ, RZ, R129 ;  /* 0x000000ffff177224 */ /* 0x000fe200078e0081 */
[----:B------:R-:W2:Y:S01]  /*3da0*/  LDL.LU.64 R148, [R1+0x7c0] ;  /* 0x0007c00001947983 */ /* 0x000ea20000300a00 */
[----:B------:R-:W-:Y:S02]  /*3db0*/  IMAD.MOV.U32 R210, RZ, RZ, R126 ;  /* 0x000000ffffd27224 */ /* 0x000fe400078e007e */
[----:B------:R-:W-:Y:S01]  /*3dc0*/  IMAD.MOV.U32 R211, RZ, RZ, R127 ;  /* 0x000000ffffd37224 */ /* 0x000fe200078e007f */
[----:B------:R-:W2:Y:S01]  /*3dd0*/  LDL.LU.64 R146, [R1+0x7b8] ;  /* 0x0007b80001927983 */ /* 0x000ea20000300a00 */
        /* <DEDUP_REMOVED lines=120> */
[----:B------:R-:W-:-:S03]  /*4560*/  IMAD.MOV.U32 R235, RZ, RZ, R45 ;  /* 0x000000ffffeb7224 */ /* 0x000fc600078e002d */
[----:B------:R-:W2:Y:S04]  /*4570*/  LDL.LU.64 R64, [R1+0x670] ;  /* 0x0006700001407983 */ /* 0x000ea80000300a00 */
        /* <DEDUP_REMOVED lines=9> */
[----:B0-----:R-:W2:Y:S04]  /*4610*/  LDL.LU.64 R44, [R1+0x620] ;  /* 0x00062000012c7983 */ /* 0x001ea80000300a00 */
        /* <DEDUP_REMOVED lines=9> */
[----:B------:R-:W2:Y:S01]  /*46b0*/  LDL.LU.64 R24, [R1+0x5d0] ;  /* 0x0005d00001187983 */ /* 0x000ea20000300a00 */
[----:B------:R-:W-:Y:S01]  /*46c0*/  UIADD3 UR16, UR7, 0x402, URZ ;  /* 0x0000040207107890 */ /* 0x000fe2000fffe03f */
[----:B------:R-:W-:Y:S01]  /*46d0*/  UMOV UR17, 0x40000040 ;  /* 0x4000004000117882 */ /* 0x000fe20000000000 */
[----:B--2---:R-:W-:-:S07]  /*46e0*/  WARPGROUP.ARRIVE ;  /* 0x00000000000079c5 */ /* 0x004fce0000000000 */
[----:B------:R-:W-:Y:S03]  /*46f0*/  QGMMA.64x256x32.F32.E4M3.E4M3 R24, gdesc[UR16], R24, gsb0 ;  /* 0x03e00000101879f3 */ /* 0x000fe60008000818 */
        /* <DEDUP_REMOVED lines=23> */
[----:B0-----:R-:W2:Y:S04]  /*4870*/  LDL.LU R108, [R1] ;  /* 0x00000000016c7983 */ /* 0x001ea80000300800 */
[----:B------:R-:W2:Y:S04]  /*4880*/  LDL.LU R109, [R1+0x4] ;  /* 0x00000400016d7983 */ /* 0x000ea80000300800 */
        /* <DEDUP_REMOVED lines=18> */
[----:B------:R-:W2:Y:S01]  /*49b0*/  LDL.LU R128, [R1+0x50] ;  /* 0x0000500001807983 */ /* 0x000ea20000300800 */
[----:B------:R-:W-:-:S02]  /*49c0*/  IMAD.MOV.U32 R129, RZ, RZ, R235 ;  /* 0x000000ffff817224 */ /* 0x000fc400078e00eb */
[----:B------:R-:W-:Y:S02]  /*49d0*/  IMAD.MOV.U32 R130, RZ, RZ, R234 ;  /* 0x000000ffff827224 */ /* 0x000fe400078e00ea */
[----:B------:R-:W-:Y:S02]  /*49e0*/  IMAD.MOV.U32 R131, RZ, RZ, R233 ;  /* 0x000000ffff837224 */ /* 0x000fe400078e00e9 */
[----:B------:R-:W-:Y:S02]  /*49f0*/  IMAD.MOV.U32 R132, RZ, RZ, R232 ;  /* 0x000000ffff847224 */ /* 0x000fe400078e00e8 */
[----:B------:R-:W-:Y:S02]  /*4a00*/  IMAD.MOV.U32 R133, RZ, RZ, R231 ;  /* 0x000000ffff857224 */ /* 0x000fe400078e00e7 */
[----:B------:R-:W-:Y:S02]  /*4a10*/  IMAD.MOV.U32 R134, RZ, RZ, R230 ;  /* 0x000000ffff867224 */ /* 0x000fe400078e00e6 */
        /* <DEDUP_REMOVED lines=39> */
[----:B------:R-:W-:Y:S01]  /*4c90*/  IMAD.MOV.U32 R235, RZ, RZ, R0 ;  /* 0x000000ffffeb7224 */ /* 0x000fe200078e0000 */
[----:B------:R-:W-:Y:S02]  /*4ca0*/  UIADD3 UR16, UR7, 0x4, URZ ;  /* 0x0000000407107890 */ /* 0x000fe4000fffe03f */
[----:B------:R-:W-:Y:S01]  /*4cb0*/  UIADD3 UR18, UR8, 0x4, URZ ;  /* 0x0000000408127890 */ /* 0x000fe2000fffe03f */
[----:B------:R-:W-:Y:S01]  /*4cc0*/  UMOV UR17, 0x40000040 ;  /* 0x4000004000117882 */ /* 0x000fe20000000000 */
[----:B------:R-:W-:Y:S01]  /*4cd0*/  UMOV UR19, 0x40000040 ;  /* 0x4000004000137882 */ /* 0x000fe20000000000 */
[----:B--2---:R-:W-:-:S06]  /*4ce0*/  WARPGROUP.ARRIVE ;  /* 0x00000000000079c5 */ /* 0x004fcc0000000000 */
[----:B------:R-:W-:Y:S03]  /*4cf0*/  QGMMA.64x256x32.F32.E4M3.E4M3 R108, gdesc[UR16], R108, gsb0 ;  /* 0x03e00000106c79f3 */ /* 0x000fe6000800086c */
        /* <DEDUP_REMOVED lines=183> */
[----:B0-----:R-:W2:Y:S04]  /*5870*/  LDL.LU.64 R108, [R1] ;  /* 0x00000000016c7983 */ /* 0x001ea80000300a00 */
        /* <DEDUP_REMOVED lines=63> */
[----:B------:R-:W-:-:S02]  /*5c70*/  UIADD3 UR16, UR7, 0x6, URZ ;  /* 0x0000000607107890 */ /* 0x000fc4000fffe03f */
[----:B------:R-:W-:Y:S01]  /*5c80*/  UIADD3 UR18, UR8, 0x6, URZ ;  /* 0x0000000608127890 */ /* 0x000fe2000fffe03f */
[----:B------:R-:W-:Y:S01]  /*5c90*/  UMOV UR17, 0x40000040 ;  /* 0x4000004000117882 */ /* 0x000fe20000000000 */
[----:B------:R-:W-:Y:S01]  /*5ca0*/  UMOV UR19, 0x40000040 ;  /* 0x4000004000137882 */ /* 0x000fe20000000000 */
        /* <DEDUP_REMOVED lines=93> */
[----:B0-----:R-:W3:Y:S04]  /*6280*/  LDL.LU.64 R150, [R1+0x518] ;  /* 0x0005180001967983 */ /* 0x001ee80000300a00 */
        /* <DEDUP_REMOVED lines=21> */
[----:B------:R-:W-:Y:S01]  /*63e0*/  UIADD3 UR16, UR7, 0x406, URZ ;  /* 0x0000040607107890 */ /* 0x000fe2000fffe03f */
[----:B------:R-:W-:-:S02]  /*63f0*/  UMOV UR17, 0x40000040 ;  /* 0x4000004000117882 */ /* 0x000fc40000000000 */
[----:B------:R0:W-:Y:S01]  /*6400*/  STL [R1+0x2d0], RZ ;  /* 0x0002d0ff01007387 */ /* 0x0001e20000100800 */
[----:B------:R-:W-:-:S03]  /*6410*/  ULDC UR7, c[0x0][0x50c] ;  /* 0x0001430000077ab9 */ /* 0x000fc60000000800 */
        /* <DEDUP_REMOVED lines=37> */
[----:B---3--:R-:W-:-:S06]  /*6670*/  WARPGROUP.ARRIVE ;  /* 0x00000000000079c5 */ /* 0x008fcc0000000000 */
[----:B------:R-:W-:Y:S01]  /*6680*/  QGMMA.64x256x32.F32.E4M3.E4M3 R24, gdesc[UR16], R24, gsb0 ;  /* 0x03e00000101879f3 */ /* 0x000fe20008000818 */
[----:B------:R0:W-:Y:S04]  /*6690*/  STL [R1+0x238], RZ ;  /* 0x000238ff01007387 */ /* 0x0001e80000100800 */
[----:B------:R0:W-:Y:S04]  /*66a0*/  STL [R1+0x234], RZ ;  /* 0x000234ff01007387 */ /* 0x0001e80000100800 */
[----:B------:R0:W-:Y:S04]  /*66b0*/  STL [R1+0x230], RZ ;  /* 0x000230ff01007387 */ /* 0x0001e80000100800 */
[----:B------:R0:W-:Y:S04]  /*66c0*/  STL [R1+0x22c], RZ ;  /* 0x00022cff01007387 */ /* 0x0001e80000100800 */
[----:B------:R0:W-:Y:S04]  /*66d0*/  STL [R1+0x228], RZ ;  /* 0x000228ff01007387 */ /* 0x0001e80000100800 */
[----:B------:R0:W-:Y:S01]  /*66e0*/  STL [R1+0x224], RZ ;  /* 0x000224ff01007387 */ /* 0x0001e20000100800 */
[----:B------:R-:W-:-:S03]  /*66f0*/  UISETP.NE.AND UP0, UPT, UR7, 0x4, UPT ;  /* 0x000000040700788c */ /* 0x000fc6000bf05270 */
[----:B------:R0:W-:Y:S04]  /*6700*/  STL [R1+0x220], RZ ;  /* 0x000220ff01007387 */ /* 0x0001e80000100800 */
[----:B------:R0:W-:Y:S04]  /*6710*/  STL [R1+0x21c], RZ ;  /* 0x00021cff01007387 */ /* 0x0001e80000100800 */
[----:B------:R0:W-:Y:S04]  /*6720*/  STL [R1+0x218], RZ ;  /* 0x000218ff01007387 */ /* 0x0001e80000100800 */
[----:B------:R0:W-:Y:S01]  /*6730*/  STL [R1+0x214], RZ ;  /* 0x000214ff01007387 */ /* 0x0001e20000100800 */
[----:B------:R-:W-:-:S03]  /*6740*/  USEL UR7, URZ, 0x1, UP0 ;  /* 0x000000013f077887 */ /* 0x000fc60008000000 */
[----:B------:R0:W-:Y:S04]  /*6750*/  STL [R1+0x210], RZ ;  /* 0x000210ff01007387 */ /* 0x0001e80000100800 */
[----:B------:R0:W-:Y:S04]  /*6760*/  STL [R1+0x20c], RZ ;  /* 0x00020cff01007387 */ /* 0x0001e80000100800 */
[----:B------:R0:W-:Y:S04]  /*6770*/  STL [R1+0x208], RZ ;  /* 0x000208ff01007387 */ /* 0x0001e80000100800 */
[----:B------:R0:W-:Y:S04]  /*6780*/  STL [R1+0x204], RZ ;  /* 0x000204ff01007387 */ /* 0x0001e80000100800 */
[----:B------:R0:W-:Y:S01]  /*6790*/  STL [R1+0x200], RZ ;  /* 0x000200ff01007387 */ /* 0x0001e20000100800 */
[----:B------:R-:W-:Y:S01]  /*67a0*/  ISETP.NE.AND P0, PT, RZ, UR7, PT ;  /* 0x00000007ff007c0c */ /* 0x000fe2000bf05270 */
[----:B------:R-:W-:Y:S01]  /*67b0*/  UMOV UR6, 0x4 ;  /* 0x0000000400067882 */ /* 0x000fe20000000000 */
[----:B------:R-:W-:Y:S01]  /*67c0*/  IMAD.MOV.U32 R0, RZ, RZ, R235 ;  /* 0x000000ffff007224 */ /* 0x000fe200078e00eb */
[----:B------:R-:W-:-:S02]  /*67d0*/  CS2R R236, SRZ ;  /* 0x0000000000ec7805 */ /* 0x000fc4000001ff00 */
[----:B--2---:R-:W-:Y:S02]  /*67e0*/  CS2R R234, SRZ ;  /* 0x0000000000ea7805 */ /* 0x004fe4000001ff00 */
[----:B------:R-:W-:Y:S02]  /*67f0*/  CS2R R232, SRZ ;  /* 0x0000000000e87805 */ /* 0x000fe4000001ff00 */
[----:B------:R-:W-:Y:S02]  /*6800*/  CS2R R230, SRZ ;  /* 0x0000000000e67805 */ /* 0x000fe4000001ff00 */
[----:B------:R-:W-:Y:S02]  /*6810*/  CS2R R228, SRZ ;  /* 0x0000000000e47805 */ /* 0x000fe4000001ff00 */
[----:B------:R-:W-:Y:S02]  /*6820*/  CS2R R226, SRZ ;  /* 0x0000000000e27805 */ /* 0x000fe4000001ff00 */
[----:B------:R-:W-:-:S02]  /*6830*/  CS2R R224, SRZ ;  /* 0x0000000000e07805 */ /* 0x000fc4000001ff00 */
[----:B------:R-:W-:Y:S02]  /*6840*/  CS2R R222, SRZ ;  /* 0x0000000000de7805 */ /* 0x000fe4000001ff00 */
        /* <DEDUP_REMOVED lines=45> */
[----:B------:R-:W-:Y:S01]  /*6b20*/  CS2R R2, SRZ ;  /* 0x0000000000027805 */ /* 0x000fe2000001ff00 */
[----:B------:R-:W-:Y:S02]  /*6b30*/  WARPGROUP.DEPBAR.LE gsb0, 0x0 ;  /* 0x00008000000079c5 */ /* 0x000fe40000010000 */
[----:B0-----:R-:W-:Y:S05]  /*6b40*/  @!P0 BRA `(.L_x_22) ;  /* 0x0000002000f88947 */ /* 0x001fea0003800000 */
[----:B------:R-:W2:Y:S04]  /*6b50*/  LDL R2, [R1] ;  /* 0x0000000001027983 */ /* 0x000ea80000100800 */
[----:B------:R-:W3:Y:S04]  /*6b60*/  LDL R3, [R1+0x4] ;  /* 0x0000040001037983 */ /* 0x000ee80000100800 */
[----:B------:R-:W4:Y:S04]  /*6b70*/  LDL R4, [R1+0x8] ;  /* 0x0000080001047983 */ /* 0x000f280000100800 */
[----:B------:R-:W5:Y:S04]  /*6b80*/  LDL R5, [R1+0xc] ;  /* 0x00000c0001057983 */ /* 0x000f680000100800 */
        /* <DEDUP_REMOVED lines=102> */
[----:B------:R0:W-:Y:S04]  /*71f0*/  STL [R1+0x4c0], R131 ;  /* 0x0004c08301007387 */ /* 0x0001e80000100800 */
[----:B0-----:R-:W5:Y:S04]  /*7200*/  LDL R131, [R1+0x1a8] ;  /* 0x0001a80001837983 */ /* 0x001f680000100800 */
        /* <DEDUP_REMOVED lines=39> */
[----:B0-----:R-:W5:Y:S01]  /*7480*/  LDL R151, [R1+0x1f8] ;  /* 0x0001f80001977983 */ /* 0x001f620000100800 */
[----:B------:R-:W-:-:S01]  /*7490*/  FADD R0, RZ, R0 ;  /* 0x00000000ff007221 */ /* 0x000fc20000000000 */
[----:B--2---:R-:W-:Y:S01]  /*74a0*/  FADD R2, RZ, R2 ;  /* 0x00000002ff027221 */ /* 0x004fe20000000000 */
[----:B---3--:R-:W-:-:S01]  /*74b0*/  FADD R3, RZ, R3 ;  /* 0x00000003ff037221 */ /* 0x008fc20000000000 */
[----:B----4-:R-:W-:Y:S01]  /*74c0*/  FADD R4, RZ, R4 ;  /* 0x00000004ff047221 */ /* 0x010fe20000000000 */
[----:B-----5:R-:W-:-:S01]  /*74d0*/  FADD R5, RZ, R5 ;  /* 0x00000005ff057221 */ /* 0x020fc20000000000 */
[----:B------:R-:W-:Y:S01]  /*74e0*/  FADD R6, RZ, R6 ;  /* 0x00000006ff067221 */ /* 0x000fe20000000000 */
[----:B------:R-:W-:-:S01]  /*74f0*/  FADD R7, RZ, R7 ;  /* 0x00000007ff077221 */ /* 0x000fc20000000000 */
        /* <DEDUP_REMOVED lines=14> */
[----:B------:R-:W2:Y:S01]  /*75e0*/  LDL.LU R131, [R1+0x4c0] ;  /* 0x0004c00001837983 */ /* 0x000ea20000300800 */
        /* <DEDUP_REMOVED lines=13> */
[----:B------:R-:W3:Y:S01]  /*76c0*/  LDL.LU R132, [R1+0x4bc] ;  /* 0x0004bc0001847983 */ /* 0x000ee20000300800 */
        /* <DEDUP_REMOVED lines=16> */
[----:B------:R0:W-:Y:S01]  /*77d0*/  STL [R1+0x200], R133 ;  /* 0x0002008501007387 */ /* 0x0001e20000100800 */
        /* <DEDUP_REMOVED lines=9> */
[----:B0-----:R-:W4:Y:S01]  /*7870*/  LDL.LU R133, [R1+0x4b8] ;  /* 0x0004b80001857983 */ /* 0x001f220000300800 */
[----:B------:R-:W-:-:S01]  /*7880*/  FADD R184, RZ, R184 ;  /* 0x000000b8ffb87221 */ /* 0x000fc20000000000 */
[----:B------:R-:W-:Y:S01]  /*7890*/  FADD R185, RZ, R185 ;  /* 0x000000b9ffb97221 */ /* 0x000fe20000000000 */
[----:B------:R-:W-:-:S01]  /*78a0*/  FADD R186, RZ, R186 ;  /* 0x000000baffba7221 */ /* 0x000fc20000000000 */
        /* <DEDUP_REMOVED lines=10> */
[----:B0-----:R-:W5:Y:S01]  /*7950*/  LDL.LU R134, [R1+0x4b4] ;  /* 0x0004b40001867983 */ /* 0x001f620000300800 */
        /* <DEDUP_REMOVED lines=52> */
[----:B0-----:R-:W5:Y:S04]  /*7ca0*/  LDL.LU R138, [R1+0x4a4] ;  /* 0x0004a400018a7983 */ /* 0x001f680000300800 */
[----:B------:R0:W-:Y:S01]  /*7cb0*/  STL [R1+0x218], R139 ;  /* 0x0002188b01007387 */ /* 0x0001e20000100800 */
[----:B------:R-:W-:-:S03]  /*7cc0*/  FADD R140, RZ, R140 ;  /* 0x0000008cff8c7221 */ /* 0x000fc60000000000 */
        /* <DEDUP_REMOVED lines=34> */
[----:B------:R0:W-:Y:S04]  /*7ef0*/  STL [R1+0x248], R151 ;  /* 0x0002489701007387 */ /* 0x0001e80000100800 */
[----:B0-----:R-:W5:Y:S04]  /*7f00*/  LDL.LU R151, [R1+0x470] ;  /* 0x0004700001977983 */ /* 0x001f680000300800 */
[----:B------:R0:W-:Y:S02]  /*7f10*/  STL [R1+0x24c], R0 ;  /* 0x00024c0001007387 */ /* 0x0001e40000100800 */
[----:B0-----:R-:W-:-:S05]  /*7f20*/  FADD R0, RZ, R24 ;  /* 0x00000018ff007221 */ /* 0x001fca0000000000 */
        /* <DEDUP_REMOVED lines=213> */
[----:B--2---:R-:W-:-:S05]  /*8c80*/  FADD R0, RZ, R131 ;  /* 0x00000083ff007221 */ /* 0x004fca0000000000 */
[----:B------:R3:W-:Y:S02]  /*8c90*/  STL [R1+0x3fc], R0 ;  /* 0x0003fc0001007387 */ /* 0x0007e40000100800 */
[----:B---3--:R-:W-:-:S05]  /*8ca0*/  FADD R0, RZ, R132 ;  /* 0x00000084ff007221 */ /* 0x008fca0000000000 */
[----:B------:R4:W-:Y:S02]  /*8cb0*/  STL [R1+0x400], R0 ;  /* 0x0004000001007387 */ /* 0x0009e40000100800 */
[----:B----4-:R-:W-:-:S05]  /*8cc0*/  FADD R0, RZ, R133 ;  /* 0x00000085ff007221 */ /* 0x010fca0000000000 */
[----:B------:R5:W-:Y:S02]  /*8cd0*/  STL [R1+0x404], R0 ;  /* 0x0004040001007387 */ /* 0x000be40000100800 */
[----:B-----5:R-:W-:-:S05]  /*8ce0*/  FADD R0, RZ, R134 ;  /* 0x00000086ff007221 */ /* 0x020fca0000000000 */
        /* <DEDUP_REMOVED lines=34> */
[----:B------:R0:W-:Y:S01]  /*8f10*/  STL [R1+0x44c], R0 ;  /* 0x00044c0001007387 */ /* 0x0001e20000100800 */
[----:B------:R-:W-:-:S05]  /*8f20*/  UMOV UR6, URZ ;  /* 0x0000003f00067c82 */ /* 0x000fca0008000000 */
.L_x_22:
[----:B------:R-:W-:Y:S01]  /*8f30*/  UIADD3 UR23, UR5, 0x1, URZ ;  /* 0x0000000105177890 */ /* 0x000fe2000fffe03f */
[----:B------:R-:W-:-:S03]  /*8f40*/  UMOV UR8, 0x1 ;  /* 0x0000000100087882 */ /* 0x000fc60000000000 */
[----:B------:R-:W-:-:S04]  /*8f50*/  UISETP.NE.AND UP0, UPT, UR23, 0x3, UPT ;  /* 0x000000031700788c */ /* 0x000fc8000bf05270 */
[----:B------:R-:W-:Y:S02]  /*8f60*/  USEL UR24, URZ, 0x1, UP0 ;  /* 0x000000013f187887 */ /* 0x000fe40008000000 */
[----:B------:R-:W-:Y:S02]  /*8f70*/  USEL UR23, UR23, URZ, UP0 ;  /* 0x0000003f17177287 */ /* 0x000fe40008000000 */
[----:B------:R-:W-:-:S12]  /*8f80*/  ULOP3.LUT UR24, UR4, UR24, URZ, 0x3c, !UPT ;  /* 0x0000001804187292 */ /* 0x000fd8000f8e3c3f */
.L_x_17:
[----:B------:R-:W-:-:S04]  /*8f90*/  UISETP.LT.AND UP0, UPT, UR10, 0x1, UPT ;  /* 0x000000010a00788c */ /* 0x000fc8000bf01270 */
[----:B------:R-:W-:-:S04]  /*8fa0*/  USEL UR16, UR10, 0x1, UP0 ;  /* 0x000000010a107887 */ /* 0x000fc80008000000 */
[----:B------:R-:W-:-:S04]  /*8fb0*/  UIADD3 UR26, UR10, -UR16, URZ ;  /* 0x800000100a1a7290 */ /* 0x000fc8000fffe03f */
[----:B------:R-:W-:-:S06]  /*8fc0*/  UISETP.GE.AND UP0, UPT, UR26, 0x1, UPT ;  /* 0x000000011a00788c */ /* 0x000fcc000bf06270 */
[----:B------:R-:W-:-:S13]  /*8fd0*/  PLOP3.LUT P0, PT, PT, PT, UP0, 0x80, 0x0 ;  /* 0x000000000000781c */ /* 0x000fda0003f0f008 */
[----:B------:R-:W-:Y:S05]  /*8fe0*/  @!P0 BRA `(.L_x_23) ;  /* 0x00000088009c8947 */ /* 0x000fea0003800000 */
[----:B------:R-:W-:Y:S01]  /*8ff0*/  UMOV UR25, UR5 ;  /* 0x0000000500197c82 */ /* 0x000fe20008000000 */
[----:B------:R-:W-:-:S05]  /*9000*/  ULDC UR27, c[0x0][0x50c] ;  /* 0x00014300001b7ab9 */ /* 0x000fca0000000800 */
.L_x_31:
[----:B------:R-:W-:-:S06]  /*9010*/  UISETP.NE.AND UP0, UPT, UR22, 0x3, UPT ;  /* 0x000000031600788c */ /* 0x000fcc000bf05270 */
[----:B------:R-:W-:-:S13]  /*9020*/  PLOP3.LUT P1, PT, PT, PT, UP0, 0x80, 0x0 ;  /* 0x000000000000781c */ /* 0x000fda0003f2f008 */
[----:B-----5:R-:W-:Y:S05]  /*9030*/  @!P1 BRA `(.L_x_24) ;  /* 0x0000000000049947 */ /* 0x020fea0003800000 */
[----:B------:R-:W-:Y:S01]  /*9040*/  BPT.TRAP 0x1 ;  /* 0x000000040000795c */ /* 0x000fe20000300000 */
.L_x_24:
[----:B------:R-:W2:Y:S01]  /*9050*/  S2UR UR16, SR_CgaCtaId ;  /* 0x00000000001079c3 */ /* 0x000ea20000008800 */
[----:B------:R-:W-:Y:S01]  /*9060*/  UMOV UR12, 0x400 ;  /* 0x00000400000c7882 */ /* 0x000fe20000000000 */
[----:B0-----:R-:W-:-:S05]  /*9070*/  IMAD.U32 R0, RZ, RZ, UR24 ;  /* 0x00000018ff007e24 */ /* 0x001fca000f8e00ff */
[----:B------:R-:W-:Y:S01]  /*9080*/  SHF.L.U32 R0, R0, 0x1f, RZ ;  /* 0x0000001f00007819 */ /* 0x000fe200000006ff */
[----:B--2---:R-:W-:-:S04]  /*9090*/  ULEA UR12, UR16, UR12, 0x18 ;  /* 0x0000000c100c7291 */ /* 0x004fc8000f8ec03f */
[----:B------:R-:W-:-:S09]  /*90a0*/  ULEA UR16, UR23, UR12, 0x3 ;  /* 0x0000000c17107291 */ /* 0x000fd2000f8e183f */
[----:B------:R0:W2:Y:S01]  /*90b0*/  SYNCS.PHASECHK.TRANS64.TRYWAIT P0, [UR16], R0 ;  /* 0x00000000ff0075a7 */ /* 0x0000a20008000150 */
[----:B------:R-:W-:Y:S05]  /*90c0*/  @!P1 BRA `(.L_x_25) ;  /* 0x0000000000049947 */ /* 0x000fea0003800000 */
[----:B------:R-:W-:Y:S01]  /*90d0*/  BPT.TRAP 0x1 ;  /* 0x000000040000795c */ /* 0x000fe20000300000 */
.L_x_25:
[----:B--2---:R-:W-:Y:S05]  /*90e0*/  @P0 BRA `(.L_x_26) ;  /* 0x0000000000080947 */ /* 0x004fea0003800000 */
[----:B------:R-:W2:Y:S02]  /*90f0*/  SYNCS.PHASECHK.TRANS64.TRYWAIT P0, [UR16], R0 ;  /* 0x00000000ff0075a7 */ /* 0x000ea40008000150 */
[----:B--2---:R-:W-:Y:S05]  /*9100*/  @!P0 BRA `(.L_x_27) ;  /* 0x0000020800e88947 */ /* 0x004fea0003800000 */
.L_x_26:
        /* <DEDUP_REMOVED lines=64> */
[----:B--2---:R-:W2:Y:S04]  /*9510*/  LDL.LU.64 R108, [R1] ;  /* 0x00000000016c7983 */ /* 0x004ea80000300a00 */
        /* <DEDUP_REMOVED lines=64> */
[----:B------:R-:W-:Y:S01]  /*9920*/  UISETP.NE.AND UP0, UPT, UR7, URZ, UPT ;  /* 0x0000003f0700728c */ /* 0x000fe2000bf05270 */
[----:B------:R-:W-:Y:S01]  /*9930*/  STL [R1+0x8c4], R23 ;  /* 0x0008c41701007387 */ /* 0x000fe20000100800 */
[----:B------:R-:W-:Y:S02]  /*9940*/  USHF.R.U32.HI UR16, URZ, 0x4, UR16 ;  /* 0x000000043f107899 */ /* 0x000fe40008011610 */
[----:B------:R-:W-:Y:S01]  /*9950*/  USEL UR8, UR8, URZ, !UP0 ;  /* 0x0000003f08087287 */ /* 0x000fe2000c000000 */
[----:B------:R-:W-:Y:S01]  /*9960*/  STL [R1+0x8c0], R22 ;  /* 0x0008c01601007387 */ /* 0x000fe20000100800 */
[----:B------:R-:W-:Y:S02]  /*9970*/  ULOP3.LUT UR16, UR16, 0x3fff, URZ, 0xc0, !UPT ;  /* 0x00003fff10107892 */ /* 0x000fe4000f8ec03f */
[----:B------:R-:W-:Y:S01]  /*9980*/  UISETP.NE.U32.AND UP0, UPT, UR8, URZ, UPT ;  /* 0x0000003f0800728c */ /* 0x000fe2000bf05070 */
[----:B------:R-:W-:Y:S01]  /*9990*/  STL [R1+0x8bc], R21 ;  /* 0x0008bc1501007387 */ /* 0x000fe20000100800 */
[----:B------:R-:W-:-:S02]  /*99a0*/  ULOP3.LUT UR7, UR11, 0x10000, URZ, 0xfc, !UPT ;  /* 0x000100000b077892 */ /* 0x000fc4000f8efc3f */
[----:B------:R-:W-:Y:S01]  /*99b0*/  ULOP3.LUT UR8, UR16, 0x10000, URZ, 0xfc, !UPT ;  /* 0x0001000010087892 */ /* 0x000fe2000f8efc3f */
[----:B------:R-:W-:Y:S01]  /*99c0*/  STL [R1+0x8b8], R20 ;  /* 0x0008b81401007387 */ /* 0x000fe20000100800 */
[----:B------:R-:W-:Y:S02]  /*99d0*/  ULEA UR7, UR23, UR7, 0xb ;  /* 0x0000000717077291 */ /* 0x000fe4000f8e583f */
[----:B------:R-:W-:Y:S01]  /*99e0*/  ULEA UR8, UR23, UR8, 0xb ;  /* 0x0000000817087291 */ /* 0x000fe2000f8e583f */
[----:B------:R-:W-:Y:S01]  /*99f0*/  STL [R1+0x8b4], R19 ;  /* 0x0008b41301007387 */ /* 0x000fe20000100800 */
[----:B------:R-:W-:Y:S01]  /*9a00*/  UMOV UR17, 0x40000040 ;  /* 0x4000004000117882 */ /* 0x000fe20000000000 */
[----:B------:R-:W-:Y:S02]  /*9a10*/  UMOV UR19, 0x40000040 ;  /* 0x4000004000137882 */ /* 0x000fe40000000000 */
[----:B------:R-:W-:Y:S01]  /*9a20*/  UMOV UR16, UR7 ;  /* 0x0000000700107c82 */ /* 0x000fe20008000000 */
[----:B------:R-:W-:Y:S01]  /*9a30*/  STL [R1+0x8b0], R18 ;  /* 0x0008b01201007387 */ /* 0x000fe20000100800 */
[----:B------:R-:W-:-:S03]  /*9a40*/  UMOV UR18, UR8 ;  /* 0x0000000800127c82 */ /* 0x000fc60008000000 */
[----:B------:R-:W-:Y:S04]  /*9a50*/  STL [R1+0x8ac], R17 ;  /* 0x0008ac1101007387 */ /* 0x000fe80000100800 */
        /* <DEDUP_REMOVED lines=14> */
[----:B-----5:R-:W-:Y:S01]  /*9b40*/  STL [R1+0x870], R2 ;  /* 0x0008700201007387 */ /* 0x020fe20000100800 */
[----:B--2---:R-:W-:-:S06]  /*9b50*/  WARPGROUP.ARRIVE ;  /* 0x00000000000079c5 */ /* 0x004fcc0000000000 */
[----:B------:R-:W-:Y:S03]  /*9b60*/  QGMMA.64x256x32.F32.E4M3.E4M3 R108, gdesc[UR16], R108, UP0, gsb0 ;  /* 0x03e00000106c79f3 */ /* 0x000fe6000b80086c */
        /* <DEDUP_REMOVED lines=65> */
[----:B--2---:R-:W2:Y:S04]  /*9f80*/  LDL.LU.64 R234, [R1+0xcc0] ;  /* 0x000cc00001ea7983 */ /* 0x004ea80000300a00 */
[----:B------:R-:W3:Y:S04]  /*9f90*/  LDL.LU.64 R232, [R1+0xcb8] ;  /* 0x000cb80001e87983 */ /* 0x000ee80000300a00 */
[----:B------:R-:W4:Y:S04]  /*9fa0*/  LDL.LU.64 R230, [R1+0xcb0] ;  /* 0x000cb00001e67983 */ /* 0x000f280000300a00 */
        /* <DEDUP_REMOVED lines=60> */
[----:B------:R-:W4:Y:S01]  /*a370*/  LDL.LU.64 R108, [R1+0xac8] ;  /* 0x000ac800016c7983 */ /* 0x000f220000300a00 */
[----:B------:R-:W-:Y:S01]  /*a380*/  UIADD3 UR16, UR7, 0x400, URZ ;  /* 0x0000040007107890 */ /* 0x000fe2000fffe03f */
[----:B------:R-:W-:-:S02]  /*a390*/  UMOV UR17, 0x40000040 ;  /* 0x4000004000117882 */ /* 0x000fc40000000000 */
[----:B--2---:R-:W-:Y:S04]  /*a3a0*/  STL.64 [R1+0xac0], R234 ;  /* 0x000ac0ea01007387 */ /* 0x004fe80000100a00 */
[----:B---3--:R-:W-:Y:S04]  /*a3b0*/  STL.64 [R1+0xab8], R232 ;  /* 0x000ab8e801007387 */ /* 0x008fe80000100a00 */
[----:B----4-:R-:W-:Y:S04]  /*a3c0*/  STL.64 [R1+0xab0], R230 ;  /* 0x000ab0e601007387 */ /* 0x010fe80000100a00 */
        /* <DEDUP_REMOVED lines=38> */
[----:B------:R-:W-:Y:S01]  /*a630*/  STL.64 [R1+0x978], R152 ;  /* 0x0009789801007387 */ /* 0x000fe20000100a00 */
[----:B------:R-:W-:-:S06]  /*a640*/  WARPGROUP.ARRIVE ;  /* 0x00000000000079c5 */ /* 0x000fcc0000000000 */
[----:B------:R-:W-:Y:S03]  /*a650*/  QGMMA.64x256x32.F32.E4M3.E4M3 R24, gdesc[UR16], R24, UP0, gsb0 ;  /* 0x03e00000101879f3 */ /* 0x000fe6000b800818 */
        /* <DEDUP_REMOVED lines=91> */
[----:B--2---:R-:W-:-:S06]  /*ac10*/  WARPGROUP.ARRIVE ;  /* 0x00000000000079c5 */ /* 0x004fcc0000000000 */
[----:B------:R-:W-:Y:S03]  /*ac20*/  QGMMA.64x256x32.F32.E4M3.E4M3 R108, gdesc[UR16], R108, gsb0 ;  /* 0x03e00000106c79f3 */ /* 0x000fe6000800086c */
[----:B------:R-:W-:Y:S02]  /*ac30*/  WARPGROUP.DEPBAR.LE gsb0, 0x0 ;  /* 0x00008000000079c5 */ /* 0x000fe40000010000 */
[----:B------:R-:W-:Y:S01]  /*ac40*/  STL.64 [R1], R108 ;  /* 0x0000006c01007387 */ /* 0x000fe20000100a00 */
[----:B------:R-:W-:Y:S02]  /*ac50*/  IMAD.MOV.U32 R2, RZ, RZ, R234 ;  /* 0x000000ffff027224 */ /* 0x000fe400078e00ea */
[----:B0-----:R-:W-:Y:S01]  /*ac60*/  IMAD.MOV.U32 R0, RZ, RZ, R235 ;  /* 0x000000ffff007224 */ /* 0x001fe200078e00eb */
        /* <DEDUP_REMOVED lines=31> */
[----:B------:R-:W-:-:S03]  /*ae60*/  IMAD.MOV.U32 R23, RZ, RZ, R213 ;  /* 0x000000ffff177224 */ /* 0x000fc600078e00d5 */
        /* <DEDUP_REMOVED lines=40> */
[----:B------:R0:W-:Y:S04]  /*b0f0*/  STL [R1+0x1a0], R212 ;  /* 0x0001a0d401007387 */ /* 0x0001e80000100800 */
[----:B------:R-:W2:Y:S04]  /*b100*/  LDL.LU.64 R234, [R1+0xac0] ;  /* 0x000ac00001ea7983 */ /* 0x000ea80000300a00 */
        /* <DEDUP_REMOVED lines=10> */
[----:B0-----:R-:W4:Y:S04]  /*b1b0*/  LDL.LU.64 R212, [R1+0xa68] ;  /* 0x000a680001d47983 */ /* 0x001f280000300a00 */
        /* <DEDUP_REMOVED lines=248> */
[----:B------:R-:W-:Y:S01]  /*c140*/  IMAD.MOV.U32 R235, RZ, RZ, R0 ;  /* 0x000000ffffeb7224 */ /* 0x000fe200078e0000 */
[----:B------:R-:W-:Y:S01]  /*c150*/  UIADD3 UR16, UR7, 0x4, URZ ;  /* 0x0000000407107890 */ /* 0x000fe2000fffe03f */
[----:B------:R0:W5:Y:S01]  /*c160*/  LDL.LU R23, [R1+0x8c4] ;  /* 0x0008c40001177983 */ /* 0x0001620000300800 */
[----:B------:R-:W-:Y:S01]  /*c170*/  UIADD3 UR18, UR8, 0x4, URZ ;  /* 0x0000000408127890 */ /* 0x000fe2000fffe03f */
[----:B------:R-:W-:Y:S01]  /*c180*/  UMOV UR17, 0x40000040 ;  /* 0x4000004000117882 */ /* 0x000fe20000000000 */
[----:B------:R-:W-:Y:S01]  /*c190*/  UMOV UR19, 0x40000040 ;  /* 0x4000004000137882 */ /* 0x000fe20000000000 */
[----:B------:R0:W5:Y:S04]  /*c1a0*/  LDL.LU R22, [R1+0x8c0] ;  /* 0x0008c00001167983 */ /* 0x0001680000300800 */
        /* <DEDUP_REMOVED lines=19> */
[----:B------:R0:W5:Y:S01]  /*c2e0*/  LDL.LU R2, [R1+0x870] ;  /* 0x0008700001027983 */ /* 0x0001620000300800 */
        /* <DEDUP_REMOVED lines=336> */
[----:B--2---:R0:W5:Y:S04]  /*d7f0*/  LDL.LU.64 R234, [R1+0x668] ;  /* 0x0006680001ea7983 */ /* 0x0041680000300a00 */
[----:B------:R0:W5:Y:S04]  /*d800*/  LDL.LU.64 R232, [R1+0x660] ;  /* 0x0006600001e87983 */ /* 0x0001680000300a00 */
        /* <DEDUP_REMOVED lines=64> */
[----:B------:R-:W-:-:S04]  /*dc10*/  UIADD3 UR6, UR6, 0x4, URZ ;  /* 0x0000000406067890 */ /* 0x000fc8000fffe03f */
[----:B------:R-:W-:-:S04]  /*dc20*/  UISETP.NE.AND UP0, UPT, UR6, UR27, UPT ;  /* 0x0000001b0600728c */ /* 0x000fc8000bf05270 */
[----:B------:R-:W-:-:S06]  /*dc30*/  USEL UR7, URZ, 0x1, UP0 ;  /* 0x000000013f077887 */ /* 0x000fcc0008000000 */
[----:B------:R-:W-:Y:S01]  /*dc40*/  ISETP.NE.AND P0, PT, RZ, UR7, PT ;  /* 0x00000007ff007c0c */ /* 0x000fe2000bf05270 */
[----:B--2---:R-:W-:-:S06]  /*dc50*/  WARPGROUP.ARRIVE ;  /* 0x00000000000079c5 */ /* 0x004fcc0000000000 */
[----:B------:R-:W-:Y:S03]  /*dc60*/  QGMMA.64x256x32.F32.E4M3.E4M3 R24, gdesc[UR16], R24, gsb0 ;  /* 0x03e00000101879f3 */ /* 0x000fe60008000818 */
[----:B------:R-:W-:-:S03]  /*dc70*/  WARPGROUP.DEPBAR.LE gsb0, 0x0 ;  /* 0x00008000000079c5 */ /* 0x000fc60000010000 */
[----:B0-----:R-:W-:Y:S05]  /*dc80*/  @!P0 BRA `(.L_x_28) ;  /* 0x0000003800fc8947 */ /* 0x001fea0003800000 */
[----:B-----5:R0:W-:Y:S04]  /*dc90*/  STL [R1+0x698], R225 ;  /* 0x000698e101007387 */ /* 0x0201e80000100800 */
[----:B------:R2:W-:Y:S01]  /*dca0*/  STL [R1+0x694], R226 ;  /* 0x000694e201007387 */ /* 0x0005e20000100800 */
[----:B0-----:R-:W-:-:S03]  /*dcb0*/  IMAD.MOV.U32 R225, RZ, RZ, R0 ;  /* 0x000000ffffe17224 */ /* 0x001fc600078e0000 */
[----:B--2---:R-:W2:Y:S04]  /*dcc0*/  LDL R226, [R1+0x4] ;  /* 0x0000040001e27983 */ /* 0x004ea80000100800 */
[----:B------:R0:W-:Y:S04]  /*dcd0*/  STL [R1+0x690], R227 ;  /* 0x000690e301007387 */ /* 0x0001e80000100800 */
[----:B0-----:R-:W3:Y:S04]  /*dce0*/  LDL R227, [R1+0x8] ;  /* 0x0000080001e37983 */ /* 0x001ee80000100800 */
[----:B------:R0:W-:Y:S04]  /*dcf0*/  STL [R1+0x68c], R228 ;  /* 0x00068ce401007387 */ /* 0x0001e80000100800 */
[----:B0-----:R-:W4:Y:S04]  /*dd00*/  LDL R228, [R1+0xc] ;  /* 0x00000c0001e47983 */ /* 0x001f280000100800 */
        /* <DEDUP_REMOVED lines=211> */
[----:B0-----:R-:W4:Y:S04]  /*ea40*/  LDL.LU R122, [R1+0x200] ;  /* 0x00020000017a7983 */ /* 0x001f280000300800 */
        /* <DEDUP_REMOVED lines=10> */
[----:B------:R-:W4:Y:S04]  /*eaf0*/  LDL.LU R0, [R1+0x22c] ;  /* 0x00022c0001007983 */ /* 0x000f280000300800 */
        /* <DEDUP_REMOVED lines=37> */
[----:B0-----:R-:W4:Y:S04]  /*ed50*/  LDL.LU R146, [R1+0x210] ;  /* 0x0002100001927983 */ /* 0x001f280000300800 */
[----:B------:R0:W-:Y:S01]  /*ed60*/  STL [R1+0x480], R147 ;  /* 0x0004809301007387 */ /* 0x0001e20000100800 */
[----:B------:R-:W-:-:S03]  /*ed70*/  FADD R2, R225, R2 ;  /* 0x00000002e1027221 */ /* 0x000fc60000000000 */
[----:B0-----:R-:W4:Y:S04]  /*ed80*/  LDL R147, [R1+0x1f8] ;  /* 0x0001f80001937983 */ /* 0x001f280000100800 */
[----:B------:R0:W-:Y:S01]  /*ed90*/  STL [R1+0x47c], R148 ;  /* 0x00047c9401007387 */ /* 0x0001e20000100800 */
[----:B--2---:R-:W-:-:S01]  /*eda0*/  FADD R3, R226, R3 ;  /* 0x00000003e2037221 */ /* 0x004fc20000000000 */
[----:B---3--:R-:W-:Y:S02]  /*edb0*/  FADD R4, R227, R4 ;  /* 0x00000004e3047221 */ /* 0x008fe40000000000 */
[----:B0-----:R-:W2:Y:S04]  /*edc0*/  LDL R148, [R1+0x1c0] ;  /* 0x0001c00001947983 */ /* 0x001ea80000100800 */
[----:B------:R0:W-:Y:S01]  /*edd0*/  STL [R1+0x478], R149 ;  /* 0x0004789501007387 */ /* 0x0001e20000100800 */
[----:B----4-:R-:W-:-:S01]  /*ede0*/  FADD R5, R228, R5 ;  /* 0x00000005e4057221 */ /* 0x010fc20000000000 */
[----:B------:R-:W-:-:S02]  /*edf0*/  FADD R6, R229, R6 ;  /* 0x00000006e5067221 */ /* 0x000fc40000000000 */
[----:B0-----:R-:W3:Y:S04]  /*ee00*/  LDL R149, [R1+0x1f4] ;  /* 0x0001f40001957983 */ /* 0x001ee80000100800 */
[----:B------:R0:W-:Y:S01]  /*ee10*/  STL [R1+0x474], R150 ;  /* 0x0004749601007387 */ /* 0x0001e20000100800 */
[----:B------:R-:W-:-:S01]  /*ee20*/  FADD R7, R230, R7 ;  /* 0x00000007e6077221 */ /* 0x000fc20000000000 */
[----:B------:R-:W-:Y:S02]  /*ee30*/  FADD R8, R231, R8 ;  /* 0x00000008e7087221 */ /* 0x000fe40000000000 */
[----:B0-----:R-:W4:Y:S04]  /*ee40*/  LDL.LU R150, [R1+0x20c] ;  /* 0x00020c0001967983 */ /* 0x001f280000300800 */
[----:B------:R0:W-:Y:S01]  /*ee50*/  STL [R1+0x470], R151 ;  /* 0x0004709701007387 */ /* 0x0001e20000100800 */
[----:B------:R-:W-:-:S01]  /*ee60*/  FADD R9, R232, R9 ;  /* 0x00000009e8097221 */ /* 0x000fc20000000000 */
[----:B------:R-:W-:-:S02]  /*ee70*/  FADD R10, R233, R10 ;  /* 0x0000000ae90a7221 */ /* 0x000fc40000000000 */
[----:B0-----:R-:W3:Y:S04]  /*ee80*/  LDL R151, [R1+0x1f0] ;  /* 0x0001f00001977983 */ /* 0x001ee80000100800 */
[----:B------:R-:W2:Y:S04]  /*ee90*/  LDL.LU R225, [R1+0x698] ;  /* 0x0006980001e17983 */ /* 0x000ea80000300800 */
[----:B------:R-:W4:Y:S04]  /*eea0*/  LDL.LU R226, [R1+0x694] ;  /* 0x0006940001e27983 */ /* 0x000f280000300800 */
[----:B------:R-:W3:Y:S04]  /*eeb0*/  LDL.LU R227, [R1+0x690] ;  /* 0x0006900001e37983 */ /* 0x000ee80000300800 */
[----:B------:R-:W3:Y:S04]  /*eec0*/  LDL.LU R228, [R1+0x68c] ;  /* 0x00068c0001e47983 */ /* 0x000ee80000300800 */
[----:B------:R-:W3:Y:S01]  /*eed0*/  LDL.LU R229, [R1+0x688] ;  /* 0x0006880001e57983 */ /* 0x000ee20000300800 */
[----:B------:R-:W-:-:S03]  /*eee0*/  FADD R11, R234, R11 ;  /* 0x0000000bea0b7221 */ /* 0x000fc60000000000 */
[----:B------:R-:W3:Y:S01]  /*eef0*/  LDL.LU R230, [R1+0x684] ;  /* 0x0006840001e67983 */ /* 0x000ee20000300800 */
[----:B------:R-:W-:-:S03]  /*ef00*/  FADD R12, R235, R12 ;  /* 0x0000000ceb0c7221 */ /* 0x000fc60000000000 */
[----:B------:R-:W3:Y:S04]  /*ef10*/  LDL.LU R231, [R1+0x680] ;  /* 0x0006800001e77983 */ /* 0x000ee80000300800 */
[----:B------:R-:W3:Y:S04]  /*ef20*/  LDL.LU R232, [R1+0x67c] ;  /* 0x00067c0001e87983 */ /* 0x000ee80000300800 */
[----:B------:R-:W3:Y:S04]  /*ef30*/  LDL.LU R233, [R1+0x678] ;  /* 0x0006780001e97983 */ /* 0x000ee80000300800 */
[----:B------:R-:W3:Y:S04]  /*ef40*/  LDL.LU R234, [R1+0x674] ;  /* 0x0006740001ea7983 */ /* 0x000ee80000300800 */
[----:B------:R-:W3:Y:S01]  /*ef50*/  LDL.LU R235, [R1+0x670] ;  /* 0x0006700001eb7983 */ /* 0x000ee20000300800 */
[----:B------:R-:W-:-:S01]  /*ef60*/  FADD R13, R24, R13 ;  /* 0x0000000d180d7221 */ /* 0x000fc20000000000 */
[----:B------:R-:W-:Y:S01]  /*ef70*/  FADD R14, R25, R14 ;  /* 0x0000000e190e7221 */ /* 0x000fe20000000000 */
[----:B------:R-:W-:-:S01]  /*ef80*/  FADD R15, R26, R15 ;  /* 0x0000000f1a0f7221 */ /* 0x000fc20000000000 */
[----:B------:R-:W3:Y:S01]  /*ef90*/  LDL.LU R24, [R1+0x66c] ;  /* 0x00066c0001187983 */ /* 0x000ee20000300800 */
[----:B------:R-:W-:-:S01]  /*efa0*/  FADD R16, R27, R16 ;  /* 0x000000101b107221 */ /* 0x000fc20000000000 */
[----:B------:R-:W-:-:S02]  /*efb0*/  FADD R17, R28, R17 ;  /* 0x000000111c117221 */ /* 0x000fc40000000000 */
[----:B------:R-:W3:Y:S01]  /*efc0*/  LDL.LU R25, [R1+0x668] ;  /* 0x0006680001197983 */ /* 0x000ee20000300800 */
[----:B------:R-:W-:-:S03]  /*efd0*/  FADD R18, R29, R18 ;  /* 0x000000121d127221 */ /* 0x000fc60000000000 */
        /* <DEDUP_REMOVED lines=157> */
[----:B--2---:R-:W-:-:S03]  /*f9b0*/  FADD R225, R108, R225 ;  /* 0x000000e16ce17221 */ /* 0x004fc60000000000 */
[----:B------:R-:W2:Y:S01]  /*f9c0*/  LDL.LU R105, [R1+0x528] ;  /* 0x0005280001697983 */ /* 0x000ea20000300800 */
[----:B----4-:R-:W-:-:S03]  /*f9d0*/  FADD R226, R109, R226 ;  /* 0x000000e26de27221 */ /* 0x010fc60000000000 */
[----:B------:R-:W4:Y:S01]  /*f9e0*/  LDL.LU R106, [R1+0x524] ;  /* 0x00052400016a7983 */ /* 0x000f220000300800 */
[----:B---3--:R-:W-:-:S03]  /*f9f0*/  FADD R227, R110, R227 ;  /* 0x000000e36ee37221 */ /* 0x008fc60000000000 */
        /* <DEDUP_REMOVED lines=15> */
[----:B------:R-:W-:-:S01]  /*faf0*/  FADD R235, R118, R235 ;  /* 0x000000eb76eb7221 */ /* 0x000fc20000000000 */
[----:B------:R-:W-:Y:S02]  /*fb00*/  FADD R122, R121, R122 ;  /* 0x0000007a797a7221 */ /* 0x000fe40000000000 */
[----:B------:R-:W3:Y:S01]  /*fb10*/  LDL.LU R115, [R1+0x500] ;  /* 0x0005000001737983 */ /* 0x000ee20000300800 */
[----:B------:R-:W-:-:S03]  /*fb20*/  FADD R236, R119, R236 ;  /* 0x000000ec77ec7221 */ /* 0x000fc60000000000 */
[----:B------:R-:W3:Y:S01]  /*fb30*/  LDL.LU R116, [R1+0x4fc] ;  /* 0x0004fc0001747983 */ /* 0x000ee20000300800 */
[----:B------:R-:W-:-:S03]  /*fb40*/  FADD R237, R120, R237 ;  /* 0x000000ed78ed7221 */ /* 0x000fc60000000000 */
[----:B------:R-:W3:Y:S01]  /*fb50*/  LDL.LU R117, [R1+0x4f8] ;  /* 0x0004f80001757983 */ /* 0x000ee20000300800 */
[----:B------:R-:W-:-:S03]  /*fb60*/  FADD R124, R123, R124 ;  /* 0x0000007c7b7c7221 */ /* 0x000fc60000000000 */
[----:B------:R-:W3:Y:S04]  /*fb70*/  LDL.LU R118, [R1+0x4f4] ;  /* 0x0004f40001767983 */ /* 0x000ee80000300800 */
[----:B------:R-:W3:Y:S01]  /*fb80*/  LDL.LU R119, [R1+0x4f0] ;  /* 0x0004f00001777983 */ /* 0x000ee20000300800 */
[----:B------:R-:W-:-:S03]  /*fb90*/  FADD R126, R125, R126 ;  /* 0x0000007e7d7e7221 */ /* 0x000fc60000000000 */
[----:B------:R-:W3:Y:S04]  /*fba0*/  LDL.LU R120, [R1+0x4ec] ;  /* 0x0004ec0001787983 */ /* 0x000ee80000300800 */
[----:B------:R-:W3:Y:S04]  /*fbb0*/  LDL.LU R121, [R1+0x4e8] ;  /* 0x0004e80001797983 */ /* 0x000ee80000300800 */
[----:B------:R0:W-:Y:S01]  /*fbc0*/  STL [R1+0x200], R122 ;  /* 0x0002007a01007387 */ /* 0x0001e20000100800 */
[----:B------:R-:W-:-:S01]  /*fbd0*/  FADD R150, R127, R150 ;  /* 0x000000967f967221 */ /* 0x000fc20000000000 */
[----:B------:R-:W-:Y:S01]  /*fbe0*/  FADD R146, R148, R146 ;  /* 0x0000009294927221 */ /* 0x000fe20000000000 */
[----:B------:R-:W-:-:S01]  /*fbf0*/  FADD R143, R144, R143 ;  /* 0x0000008f908f7221 */ /* 0x000fc20000000000 */
[----:B------:R-:W-:Y:S01]  /*fc00*/  FADD R141, R142, R141 ;  /* 0x0000008d8e8d7221 */ /* 0x000fe20000000000 */
[----:B0-----:R-:W3:Y:S04]  /*fc10*/  LDL.LU R122, [R1+0x4e4] ;  /* 0x0004e400017a7983 */ /* 0x001ee80000300800 */
[----:B------:R-:W3:Y:S04]  /*fc20*/  LDL.LU R123, [R1+0x4e0] ;  /* 0x0004e000017b7983 */ /* 0x000ee80000300800 */
[----:B------:R0:W-:Y:S01]  /*fc30*/  STL [R1+0x204], R124 ;  /* 0x0002047c01007387 */ /* 0x0001e20000100800 */
[----:B------:R-:W-:-:S01]  /*fc40*/  FADD R139, R140, R139 ;  /* 0x0000008b8c8b7221 */ /* 0x000fc20000000000 */
[----:B------:R-:W-:Y:S01]  /*fc50*/  FADD R137, R138, R137 ;  /* 0x000000898a897221 */ /* 0x000fe20000000000 */
[----:B------:R-:W-:-:S01]  /*fc60*/  FADD R135, R136, R135 ;  /* 0x0000008788877221 */ /* 0x000fc20000000000 */
[----:B0-----:R-:W3:Y:S04]  /*fc70*/  LDL.LU R124, [R1+0x4dc] ;  /* 0x0004dc00017c7983 */ /* 0x001ee80000300800 */
[----:B------:R-:W3:Y:S04]  /*fc80*/  LDL.LU R125, [R1+0x4d8] ;  /* 0x0004d800017d7983 */ /* 0x000ee80000300800 */
[----:B------:R0:W-:Y:S01]  /*fc90*/  STL [R1+0x208], R126 ;  /* 0x0002087e01007387 */ /* 0x0001e20000100800 */
[----:B------:R-:W-:-:S01]  /*fca0*/  FADD R131, R133, R131 ;  /* 0x0000008385837221 */ /* 0x000fc20000000000 */
[----:B------:R-:W-:-:S02]  /*fcb0*/  FADD R0, R129, R0 ;  /* 0x0000000081007221 */ /* 0x000fc40000000000 */
[----:B0-----:R-:W3:Y:S04]  /*fcc0*/  LDL.LU R126, [R1+0x4d4] ;  /* 0x0004d400017e7983 */ /* 0x001ee80000300800 */
[----:B------:R-:W3:Y:S04]  /*fcd0*/  LDL.LU R127, [R1+0x4d0] ;  /* 0x0004d000017f7983 */ /* 0x000ee80000300800 */
[----:B------:R-:W-:Y:S04]  /*fce0*/  STL [R1+0x20c], R150 ;  /* 0x00020c9601007387 */ /* 0x000fe80000100800 */
[----:B------:R-:W-:Y:S04]  /*fcf0*/  STL [R1+0x210], R146 ;  /* 0x0002109201007387 */ /* 0x000fe80000100800 */
[----:B------:R-:W-:Y:S04]  /*fd00*/  STL [R1+0x214], R143 ;  /* 0x0002148f01007387 */ /* 0x000fe80000100800 */
[----:B------:R-:W-:Y:S04]  /*fd10*/  STL [R1+0x218], R141 ;  /* 0x0002188d01007387 */ /* 0x000fe80000100800 */
[----:B------:R-:W-:Y:S04]  /*fd20*/  STL [R1+0x21c], R139 ;  /* 0x00021c8b01007387 */ /* 0x000fe80000100800 */
[----:B------:R-:W-:Y:S04]  /*fd30*/  STL [R1+0x220], R137 ;  /* 0x0002208901007387 */ /* 0x000fe80000100800 */
[----:B------:R-:W2:Y:S04]  /*fd40*/  LDL.LU R129, [R1+0x230] ;  /* 0x0002300001817983 */ /* 0x000ea80000300800 */
[----:B------:R-:W-:Y:S04]  /*fd50*/  STL [R1+0x224], R135 ;  /* 0x0002248701007387 */ /* 0x000fe80000100800 */
[----:B------:R0:W-:Y:S04]  /*fd60*/  STL [R1+0x228], R131 ;  /* 0x0002288301007387 */ /* 0x0001e80000100800 */
[----:B0-----:R-:W4:Y:S04]  /*fd70*/  LDL.LU R131, [R1+0x234] ;  /* 0x0002340001837983 */ /* 0x001f280000300800 */
[----:B------:R-:W3:Y:S04]  /*fd80*/  LDL.LU R133, [R1+0x238] ;  /* 0x0002380001857983 */ /* 0x000ee80000300800 */
[----:B------:R0:W-:Y:S04]  /*fd90*/  STL [R1+0x22c], R0 ;  /* 0x00022c0001007387 */ /* 0x0001e80000100800 */
[----:B------:R-:W3:Y:S04]  /*fda0*/  LDL.LU R135, [R1+0x23c] ;  /* 0x00023c0001877983 */ /* 0x000ee80000300800 */
        /* <DEDUP_REMOVED lines=12> */
[----:B0-----:R-:W3:Y:S01]  /*fe70*/  LDL.LU R0, [R1+0x270] ;  /* 0x0002700001007983 */ /* 0x001ee20000300800 */
[----:B--2---:R-:W-:-:S03]  /*fe80*/  FADD R129, R128, R129 ;  /* 0x0000008180817221 */ /* 0x004fc60000000000 */
[----:B------:R-:W2:Y:S04]  /*fe90*/  LDL.LU R128, [R1+0x4cc] ;  /* 0x0004cc0001807983 */ /* 0x000ea80000300800 */
[----:B------:R0:W-:Y:S04]  /*fea0*/  STL [R1+0x230], R129 ;  /* 0x0002308101007387 */ /* 0x0001e80000100800 */
[----:B0-----:R-:W2:Y:S01]  /*feb0*/  LDL.LU R129, [R1+0x4c8] ;  /* 0x0004c80001817983 */ /* 0x001ea20000300800 */
[----:B----4-:R-:W-:-:S03]  /*fec0*/  FADD R131, R130, R131 ;  /* 0x0000008382837221 */ /* 0x010fc60000000000 */
[----:B------:R-:W4:Y:S01]  /*fed0*/  LDL.LU R130, [R1+0x4c4] ;  /* 0x0004c40001827983 */ /* 0x000f220000300800 */
[----:B---3--:R-:W-:-:S03]  /*fee0*/  FADD R133, R132, R133 ;  /* 0x0000008584857221 */ /* 0x008fc60000000000 */
[----:B------:R0:W-:Y:S01]  /*fef0*/  STL [R1+0x234], R131 ;  /* 0x0002348301007387 */ /* 0x0001e20000100800 */
[----:B------:R-:W-:-:S03]  /*ff00*/  FADD R135, R134, R135 ;  /* 0x0000008786877221 */ /* 0x000fc60000000000 */
[----:B0-----:R-:W3:Y:S01]  /*ff10*/  LDL.LU R131, [R1+0x4c0] ;  /* 0x0004c00001837983 */ /* 0x001ee20000300800 */
[----:B------:R-:W-:-:S03]  /*ff20*/  FADD R150, R151, R150 ;  /* 0x0000009697967221 */ /* 0x000fc60000000000 */
[----:B------:R-:W3:Y:S01]  /*ff30*/  LDL.LU R132, [R1+0x4bc] ;  /* 0x0004bc0001847983 */ /* 0x000ee20000300800 */
[----:B------:R-:W-:-:S03]  /*ff40*/  FADD R148, R149, R148 ;  /* 0x0000009495947221 */ /* 0x000fc60000000000 */
[----:B------:R0:W-:Y:S01]  /*ff50*/  STL [R1+0x238], R133 ;  /* 0x0002388501007387 */ /* 0x0001e20000100800 */
[----:B------:R-:W-:-:S01]  /*ff60*/  FADD R146, R147, R146 ;  /* 0x0000009293927221 */ /* 0x000fc20000000000 */
[----:B------:R-:W-:Y:S02]  /*ff70*/  FADD R144, R145, R144 ;  /* 0x0000009091907221 */ /* 0x000fe40000000000 */
[----:B0-----:R-:W3:Y:S01]  /*ff80*/  LDL.LU R133, [R1+0x4b8] ;  /* 0x0004b80001857983 */ /* 0x001ee20000300800 */
[----:B------:R-:W-:-:S03]  /*ff90*/  FADD R143, R24, R143 ;  /* 0x0000008f188f7221 */ /* 0x000fc60000000000 */
[----:B------:R-:W3:Y:S01]  /*ffa0*/  LDL.LU R134, [R1+0x4b4] ;  /* 0x0004b40001867983 */ /* 0x000ee20000300800 */
[----:B------:R-:W-:-:S03]  /*ffb0*/  FADD R142, R25, R142 ;  /* 0x0000008e198e7221 */ /* 0x000fc60000000000 */
[----:B------:R0:W-:Y:S01]  /*ffc0*/  STL [R1+0x23c], R135 ;  /* 0x00023c8701007387 */ /* 0x0001e20000100800 */
[----:B------:R-:W-:-:S01]  /*ffd0*/  FADD R141, R26, R141 ;  /* 0x0000008d1a8d7221 */ /* 0x000fc20000000000 */
[----:B------:R-:W-:Y:S01]  /*ffe0*/  FADD R140, R27, R140 ;  /* 0x0000008c1b8c7221 */ /* 0x000fe20000000000 */
[----:B------:R-:W-:-:S01]  /*fff0*/  FADD R139, R28, R139 ;  /* 0x0000008b1c8b7221 */ /* 0x000fc20000000000 */
[----:B0-----:R-:W3:Y:S01]  /*10000*/  LDL.LU R135, [R1+0x4b0] ;  /* 0x0004b00001877983 */ /* 0x001ee20000300800 */
[----:B------:R-:W-:-:S03]  /*10010*/  FADD R138, R29, R138 ;  /* 0x0000008a1d8a7221 */ /* 0x000fc60000000000 */
[----:B------:R0:W-:Y:S01]  /*10020*/  STL [R1+0x240], R150 ;  /* 0x0002409601007387 */ /* 0x0001e20000100800 */
[----:B------:R-:W-:-:S03]  /*10030*/  FADD R137, R30, R137 ;  /* 0x000000891e897221 */ /* 0x000fc60000000000 */
[----:B------:R1:W-:Y:S01]  /*10040*/  STL [R1+0x244], R148 ;  /* 0x0002449401007387 */ /* 0x0003e20000100800 */
[----:B------:R-:W-:-:S03]  /*10050*/  FADD R136, R31, R136 ;  /* 0x000000881f887221 */ /* 0x000fc60000000000 */
[----:B------:R1:W-:Y:S01]  /*10060*/  STL [R1+0x248], R146 ;  /* 0x0002489201007387 */ /* 0x0003e20000100800 */
[----:B------:R-:W-:-:S03]  /*10070*/  FADD R0, R32, R0 ;  /* 0x0000000020007221 */ /* 0x000fc60000000000 */
[----:B------:R1:W-:Y:S04]  /*10080*/  STL [R1+0x24c], R144 ;  /* 0x00024c9001007387 */ /* 0x0003e80000100800 */
[----:B------:R1:W-:Y:S04]  /*10090*/  STL [R1+0x250], R143 ;  /* 0x0002508f01007387 */ /* 0x0003e80000100800 */
[----:B------:R1:W-:Y:S04]  /*100a0*/  STL [R1+0x254], R142 ;  /* 0x0002548e01007387 */ /* 0x0003e80000100800 */
[----:B------:R1:W-:Y:S04]  /*100b0*/  STL [R1+0x258], R141 ;  /* 0x0002588d01007387 */ /* 0x0003e80000100800 */
[----:B------:R1:W-:Y:S04]  /*100c0*/  STL [R1+0x25c], R140 ;  /* 0x00025c8c01007387 */ /* 0x0003e80000100800 */
[----:B------:R1:W-:Y:S04]  /*100d0*/  STL [R1+0x260], R139 ;  /* 0x0002608b01007387 */ /* 0x0003e80000100800 */
[----:B------:R1:W-:Y:S04]  /*100e0*/  STL [R1+0x264], R138 ;  /* 0x0002648a01007387 */ /* 0x0003e80000100800 */
[----:B------:R-:W2:Y:S04]  /*100f0*/  LDL.LU R151, [R1+0x274] ;  /* 0x0002740001977983 */ /* 0x000ea80000300800 */
[----:B------:R1:W-:Y:S04]  /*10100*/  STL [R1+0x268], R137 ;  /* 0x0002688901007387 */ /* 0x0003e80000100800 */
[----:B0-----:R-:W4:Y:S04]  /*10110*/  LDL.LU R150, [R1+0x278] ;  /* 0x0002780001967983 */ /* 0x001f280000300800 */
[----:B------:R0:W-:Y:S04]  /*10120*/  STL [R1+0x26c], R136 ;  /* 0x00026c8801007387 */ /* 0x0001e80000100800 */
[----:B------:R-:W3:Y:S04]  /*10130*/  LDL.LU R149, [R1+0x27c] ;  /* 0x00027c0001957983 */ /* 0x000ee80000300800 */
[----:B------:R0:W-:Y:S04]  /*10140*/  STL [R1+0x270], R0 ;  /* 0x0002700001007387 */ /* 0x0001e80000100800 */
[----:B-1----:R-:W3:Y:S04]  /*10150*/  LDL.LU R148, [R1+0x280] ;  /* 0x0002800001947983 */ /* 0x002ee80000300800 */
        /* <DEDUP_REMOVED lines=11> */
[----:B0-----:R-:W3:Y:S04]  /*10210*/  LDL.LU R136, [R1+0x2b0] ;  /* 0x0002b00001887983 */ /* 0x001ee80000300800 */
[----:B------:R-:W3:Y:S01]  /*10220*/  LDL.LU R0, [R1+0x2b4] ;  /* 0x0002b40001007983 */ /* 0x000ee20000300800 */
[----:B--2---:R-:W-:-:S05]  /*10230*/  FADD R151, R33, R151 ;  /* 0x0000009721977221 */ /* 0x004fca0000000000 */
[----:B------:R0:W-:Y:S01]  /*10240*/  STL [R1+0x274], R151 ;  /* 0x0002749701007387 */ /* 0x0001e20000100800 */
[----:B----4-:R-:W-:-:S05]  /*10250*/  FADD R150, R34, R150 ;  /* 0x0000009622967221 */ /* 0x010fca0000000000 */
[----:B------:R1:W-:Y:S01]  /*10260*/  STL [R1+0x278], R150 ;  /* 0x0002789601007387 */ /* 0x0003e20000100800 */
[----:B---3--:R-:W-:-:S05]  /*10270*/  FADD R149, R35, R149 ;  /* 0x0000009523957221 */ /* 0x008fca0000000000 */
[----:B------:R2:W-:Y:S01]  /*10280*/  STL [R1+0x27c], R149 ;  /* 0x00027c9501007387 */ /* 0x0005e20000100800 */
[----:B------:R-:W-:-:S01]  /*10290*/  FADD R148, R36, R148 ;  /* 0x0000009424947221 */ /* 0x000fc20000000000 */
[----:B------:R-:W-:-:S04]  /*102a0*/  FADD R147, R37, R147 ;  /* 0x0000009325937221 */ /* 0x000fc80000000000 */
[----:B------:R3:W-:Y:S01]  /*102b0*/  STL [R1+0x280], R148 ;  /* 0x0002809401007387 */ /* 0x0007e20000100800 */
[----:B------:R-:W-:-:S03]  /*102c0*/  FADD R146, R38, R146 ;  /* 0x0000009226927221 */ /* 0x000fc60000000000 */
        /* <DEDUP_REMOVED lines=20> */
[----:B0-----:R-:W4:Y:S01]  /*10410*/  LDL.LU R151, [R1+0x2b8] ;  /* 0x0002b80001977983 */ /* 0x001f220000300800 */
[----:B------:R-:W-:-:S03]  /*10420*/  FADD R0, R49, R0 ;  /* 0x0000000031007221 */ /* 0x000fc60000000000 */
[----:B------:R0:W-:Y:S04]  /*10430*/  STL [R1+0x2ac], R137 ;  /* 0x0002ac8901007387 */ /* 0x0001e80000100800 */
[----:B-1----:R-:W4:Y:S04]  /*10440*/  LDL.LU R150, [R1+0x2bc] ;  /* 0x0002bc0001967983 */ /* 0x002f280000300800 */
[----:B------:R1:W-:Y:S04]  /*10450*/  STL [R1+0x2b0], R136 ;  /* 0x0002b08801007387 */ /* 0x0003e80000100800 */
[----:B--2---:R-:W2:Y:S04]  /*10460*/  LDL.LU R149, [R1+0x2c0] ;  /* 0x0002c00001957983 */ /* 0x004ea80000300800 */
[----:B------:R1:W-:Y:S04]  /*10470*/  STL [R1+0x2b4], R0 ;  /* 0x0002b40001007387 */ /* 0x0003e80000100800 */
[----:B---3--:R-:W3:Y:S04]  /*10480*/  LDL.LU R148, [R1+0x2c4] ;  /* 0x0002c40001947983 */ /* 0x008ee80000300800 */
[----:B----4-:R-:W4:Y:S04]  /*10490*/  LDL.LU R147, [R1+0x2c8] ;  /* 0x0002c80001937983 */ /* 0x010f280000300800 */
[----:B------:R-:W4:Y:S04]  /*104a0*/  LDL.LU R146, [R1+0x2cc] ;  /* 0x0002cc0001927983 */ /* 0x000f280000300800 */
        /* <DEDUP_REMOVED lines=8> */
[----:B0-----:R-:W4:Y:S04]  /*10530*/  LDL.LU R137, [R1+0x2f0] ;  /* 0x0002f00001897983 */ /* 0x001f280000300800 */
[----:B-1----:R-:W4:Y:S04]  /*10540*/  LDL.LU R136, [R1+0x2f4] ;  /* 0x0002f40001887983 */ /* 0x002f280000300800 */
[----:B------:R-:W4:Y:S01]  /*10550*/  LDL.LU R0, [R1+0x2f8] ;  /* 0x0002f80001007983 */ /* 0x000f220000300800 */
[----:B------:R-:W-:-:S01]  /*10560*/  FADD R151, R50, R151 ;  /* 0x0000009732977221 */ /* 0x000fc20000000000 */
[----:B------:R-:W-:-:S04]  /*10570*/  FADD R150, R51, R150 ;  /* 0x0000009633967221 */ /* 0x000fc80000000000 */
[----:B------:R0:W-:Y:S01]  /*10580*/  STL [R1+0x2b8], R151 ;  /* 0x0002b89701007387 */ /* 0x0001e20000100800 */
[----:B--2---:R-:W-:-:S03]  /*10590*/  FADD R149, R52, R149 ;  /* 0x0000009534957221 */ /* 0x004fc60000000000 */
[----:B------:R1:W-:Y:S01]  /*105a0*/  STL [R1+0x2bc], R150 ;  /* 0x0002bc9601007387 */ /* 0x0003e20000100800 */
[----:B---3--:R-:W-:-:S03]  /*105b0*/  FADD R148, R53, R148 ;  /* 0x0000009435947221 */ /* 0x008fc60000000000 */
[----:B------:R2:W-:Y:S01]  /*105c0*/  STL [R1+0x2c0], R149 ;  /* 0x0002c09501007387 */ /* 0x0005e20000100800 */
[----:B----4-:R-:W-:-:S03]  /*105d0*/  FADD R147, R54, R147 ;  /* 0x0000009336937221 */ /* 0x010fc60000000000 */
        /* <DEDUP_REMOVED lines=198> */
[----:B------:R-:W-:Y:S01]  /*11240*/  STL [R1+0x3c8], R151 ;  /* 0x0003c89701007387 */ /* 0x000fe20000100800 */
[----:B--2---:R-:W-:-:S03]  /*11250*/  FADD R149, R120, R149 ;  /* 0x0000009578957221 */ /* 0x004fc60000000000 */
[----:B------:R-:W-:Y:S01]  /*11260*/  STL [R1+0x3cc], R150 ;  /* 0x0003cc9601007387 */ /* 0x000fe20000100800 */
[----:B---3--:R-:W-:-:S03]  /*11270*/  FADD R148, R121, R148 ;  /* 0x0000009479947221 */ /* 0x008fc60000000000 */
[----:B------:R-:W-:Y:S01]  /*11280*/  STL [R1+0x3d0], R149 ;  /* 0x0003d09501007387 */ /* 0x000fe20000100800 */
[----:B----4-:R-:W-:-:S03]  /*11290*/  FADD R147, R122, R147 ;  /* 0x000000937a937221 */ /* 0x010fc60000000000 */
[----:B------:R-:W-:Y:S01]  /*112a0*/  STL [R1+0x3d4], R148 ;  /* 0x0003d49401007387 */ /* 0x000fe20000100800 */
[----:B------:R-:W-:-:S03]  /*112b0*/  FADD R146, R123, R146 ;  /* 0x000000927b927221 */ /* 0x000fc60000000000 */
        /* <DEDUP_REMOVED lines=17> */
[----:B------:R-:W-:-:S01]  /*113d0*/  FADD R137, R132, R137 ;  /* 0x0000008984897221 */ /* 0x000fc20000000000 */
[----:B------:R-:W-:Y:S02]  /*113e0*/  FADD R136, R133, R136 ;  /* 0x0000008885887221 */ /* 0x000fe40000000000 */
[----:B------:R-:W-:Y:S04]  /*113f0*/  STL [R1+0x3fc], R138 ;  /* 0x0003fc8a01007387 */ /* 0x000fe80000100800 */
[----:B------:R0:W-:Y:S04]  /*11400*/  STL [R1+0x404], R136 ;  /* 0x0004048801007387 */ /* 0x0001e80000100800 */
[----:B------:R1:W-:Y:S04]  /*11410*/  STL [R1+0x400], R137 ;  /* 0x0004008901007387 */ /* 0x0003e80000100800 */
[----:B0-----:R-:W2:Y:S01]  /*11420*/  LDL.LU R136, [R1+0x40c] ;  /* 0x00040c0001887983 */ /* 0x001ea20000300800 */
[----:B------:R-:W-:-:S03]  /*11430*/  FADD R0, R134, R0 ;  /* 0x0000000086007221 */ /* 0x000fc60000000000 */
[----:B-1----:R-:W3:Y:S04]  /*11440*/  LDL.LU R137, [R1+0x410] ;  /* 0x0004100001897983 */ /* 0x002ee80000300800 */
[----:B------:R-:W4:Y:S04]  /*11450*/  LDL.LU R138, [R1+0x414] ;  /* 0x00041400018a7983 */ /* 0x000f280000300800 */
[----:B------:R0:W-:Y:S04]  /*11460*/  STL [R1+0x408], R0 ;  /* 0x0004080001007387 */ /* 0x0001e80000100800 */
        /* <DEDUP_REMOVED lines=13> */
[----:B0-----:R-:W4:Y:S01]  /*11540*/  LDL.LU R0, [R1+0x44c] ;  /* 0x00044c0001007983 */ /* 0x001f220000300800 */
[----:B--2---:R-:W-:-:S05]  /*11550*/  FADD R136, R135, R136 ;  /* 0x0000008887887221 */ /* 0x004fca0000000000 */
[----:B------:R0:W-:Y:S04]  /*11560*/  STL [R1+0x40c], R136 ;  /* 0x00040c8801007387 */ /* 0x0001e80000100800 */
[----:B0-----:R-:W3:Y:S02]  /*11570*/  LDL.LU R136, [R1+0x4ac] ;  /* 0x0004ac0001887983 */ /* 0x001ee40000300800 */
[----:B---3--:R-:W-:-:S05]  /*11580*/  FADD R137, R136, R137 ;  /* 0x0000008988897221 */ /* 0x008fca0000000000 */
[----:B------:R0:W-:Y:S04]  /*11590*/  STL [R1+0x410], R137 ;  /* 0x0004108901007387 */ /* 0x0001e80000100800 */
[----:B0-----:R-:W4:Y:S02]  /*115a0*/  LDL.LU R137, [R1+0x4a8] ;  /* 0x0004a80001897983 */ /* 0x001f240000300800 */
[----:B----4-:R-:W-:-:S05]  /*115b0*/  FADD R138, R137, R138 ;  /* 0x0000008a898a7221 */ /* 0x010fca0000000000 */
[----:B------:R0:W-:Y:S04]  /*115c0*/  STL [R1+0x414], R138 ;  /* 0x0004148a01007387 */ /* 0x0001e80000100800 */
[----:B0-----:R-:W2:Y:S02]  /*115d0*/  LDL.LU R138, [R1+0x4a4] ;  /* 0x0004a400018a7983 */ /* 0x001ea40000300800 */
[----:B--2---:R-:W-:-:S05]  /*115e0*/  FADD R139, R138, R139 ;  /* 0x0000008b8a8b7221 */ /* 0x004fca0000000000 */
        /* <DEDUP_REMOVED lines=37> */
[----:B0-----:R-:W2:Y:S01]  /*11840*/  LDL.LU R151, [R1+0x470] ;  /* 0x0004700001977983 */ /* 0x001ea20000300800 */
[----:B------:R-:W-:Y:S01]  /*11850*/  UMOV UR6, URZ ;  /* 0x0000003f00067c82 */ /* 0x000fe20008000000 */
[----:B--2---:R-:W-:-:S05]  /*11860*/  FADD R0, R0, R151 ;  /* 0x0000009700007221 */ /* 0x004fca0000000000 */
[----:B------:R0:W-:Y:S02]  /*11870*/  STL [R1+0x44c], R0 ;  /* 0x00044c0001007387 */ /* 0x0001e40000100800 */
.L_x_28:
[----:B------:R-:W-:Y:S05]  /*11880*/  @!P1 BRA `(.L_x_29) ;  /* 0x0000000000049947 */ /* 0x000fea0003800000 */
[----:B------:R-:W-:Y:S01]  /*11890*/  BPT.TRAP 0x1 ;  /* 0x000000040000795c */ /* 0x000fe20000300000 */
.L_x_29:
[----:B0-----:R-:W2:Y:S04]  /*118a0*/  LDL R0, [R1+0x450] ;  /* 0x0004500001007983 */ /* 0x001ea80000100800 */
[----:B-----5:R0:W-:Y:S04]  /*118b0*/  STL [R1+0x470], R2 ;  /* 0x0004700201007387 */ /* 0x0201e80000100800 */
[----:B0-----:R-:W3:Y:S01]  /*118c0*/  LDL R2, [R1+0x454] ;  /* 0x0004540001027983 */ /* 0x001ee20000100800 */
[----:B--2---:R-:W-:Y:S01]  /*118d0*/  ISETP.NE.AND P0, PT, R0, RZ, PT ;  /* 0x000000ff0000720c */ /* 0x004fe20003f05270 */
[----:B------:R-:W-:-:S12]  /*118e0*/  IMAD.U32 R0, RZ, RZ, UR25 ;  /* 0x00000019ff007e24 */ /* 0x000fd8000f8e00ff */
[----:B------:R-:W-:-:S05]  /*118f0*/  @P0 LEA R0, R0, UR12, 0x3 ;  /* 0x0000000c00000c11 */ /* 0x000fca000f8e18ff */
[----:B------:R-:W-:-:S05]  /*11900*/  @P0 VIADD R0, R0, 0x18 ;  /* 0x0000001800000836 */ /* 0x000fca0000000000 */
[----:B---3--:R-:W-:Y:S02]  /*11910*/  @P0 PRMT R0, R2, 0x654, R0 ;  /* 0x0000065402000816 */ /* 0x008fe40000000000 */
[----:B------:R0:W5:Y:S01]  /*11920*/  LDL.LU R2, [R1+0x470] ;  /* 0x0004700001027983 */ /* 0x0001620000300800 */
[----:B------:R-:W-:Y:S01]  /*11930*/  UISETP.GT.U32.AND UP0, UPT, UR13, 0x1, UPT ;  /* 0x000000010d00788c */ /* 0x000fe2000bf04070 */
[----:B------:R0:W-:Y:S05]  /*11940*/  @P0 SYNCS.ARRIVE.TRANS64.RED.A1T0 RZ, [R0+URZ], RZ ;  /* 0x000000ff00ff09a7 */ /* 0x0001ea000810043f */
[----:B------:R-:W-:-:S13]  /*11950*/  PLOP3.LUT P0, PT, PT, PT, UP0, 0x80, 0x0 ;  /* 0x000000000000781c */ /* 0x000fda0003f0f008 */
[----:B0-----:R-:W-:Y:S05]  /*11960*/  @P0 BRA `(.L_x_30) ;  /* 0x0000000000040947 */ /* 0x001fea0003800000 */
[----:B------:R-:W-:Y:S01]  /*11970*/  BPT.TRAP 0x1 ;  /* 0x000000040000795c */ /* 0x000fe20000300000 */
.L_x_30:
[----:B------:R-:W-:Y:S02]  /*11980*/  UISETP.GT.AND UP2, UPT, UR26, 0x1, UPT ;  /* 0x000000011a00788c */ /* 0x000fe4000bf44270 */
[----:B------:R-:W-:Y:S02]  /*11990*/  UIADD3 UR23, UR23, 0x1, URZ ;  /* 0x0000000117177890 */ /* 0x000fe4000fffe03f */
[----:B------:R-:W-:Y:S02]  /*119a0*/  UIADD3 UR25, UR25, 0x1, URZ ;  /* 0x0000000119197890 */ /* 0x000fe4000fffe03f */
[----:B------:R-:W-:Y:S01]  /*119b0*/  PLOP3.LUT P0, PT, PT, PT, UP2, 0x80, 0x0 ;  /* 0x000000000000781c */ /* 0x000fe20003f0f028 */
[----:B------:R-:W-:Y:S02]  /*119c0*/  UISETP.NE.AND UP0, UPT, UR23, 0x3, UPT ;  /* 0x000000031700788c */ /* 0x000fe4000bf05270 */
[----:B------:R-:W-:Y:S02]  /*119d0*/  UIADD3 UR16, UR26, -0x1, URZ ;  /* 0xffffffff1a107890 */ /* 0x000fe4000fffe03f */
[----:B------:R-:W-:-:S02]  /*119e0*/  USEL UR8, URZ, 0x1, UP0 ;  /* 0x000000013f087887 */ /* 0x000fc40008000000 */
[----:B------:R-:W-:Y:S02]  /*119f0*/  UISETP.NE.AND UP1, UPT, UR25, 0x3, UPT ;  /* 0x000000031900788c */ /* 0x000fe4000bf25270 */
[----:B------:R-:W-:Y:S02]  /*11a00*/  ULOP3.LUT UR24, UR24, UR8, URZ, 0x3c, !UPT ;  /* 0x0000000818187292 */ /* 0x000fe4000f8e3c3f */
[----:B------:R-:W-:Y:S02]  /*11a10*/  USEL UR23, UR23, URZ, UP0 ;  /* 0x0000003f17177287 */ /* 0x000fe40008000000 */
[----:B------:R-:W-:Y:S01]  /*11a20*/  USEL UR25, UR25, URZ, UP1 ;  /* 0x0000003f19197287 */ /* 0x000fe20008800000 */
[----:B------:R-:W-:Y:S01]  /*11a30*/  UMOV UR8, 0x1 ;  /* 0x0000000100087882 */ /* 0x000fe20000000000 */
[----:B------:R-:W-:Y:S01]  /*11a40*/  UMOV UR26, UR16 ;  /* 0x00000010001a7c82 */ /* 0x000fe20008000000 */
[----:B------:R-:W-:Y:S09]  /*11a50*/  @P0 BRA `(.L_x_31) ;  /* 0xffffff74006c0947 */ /* 0x000ff2000383ffff */
.L_x_23:
[----:B------:R-:W-:-:S04]  /*11a60*/  UISETP.NE.AND UP0, UPT, UR6, URZ, UPT ;  /* 0x0000003f0600728c */ /* 0x000fc8000bf05270 */
[----:B------:R-:W-:-:S06]  /*11a70*/  USEL UR6, URZ, 0x1, !UP0 ;  /* 0x000000013f067887 */ /* 0x000fcc000c000000 */
[----:B------:R-:W-:-:S13]  /*11a80*/  ISETP.NE.AND P0, PT, RZ, UR6, PT ;  /* 0x00000006ff007c0c */ /* 0x000fda000bf05270 */
[----:B------:R-:W-:Y:S05]  /*11a90*/  @!P0 BRA `(.L_x_32) ;  /* 0x0000003800188947 */ /* 0x000fea0003800000 */
[----:B------:R2:W-:Y:S04]  /*11aa0*/  STL [R1+0x628], R41 ;  /* 0x0006282901007387 */ /* 0x0005e80000100800 */
[----:B--2---:R-:W2:Y:S04]  /*11ab0*/  LDL.LU R41, [R1] ;  /* 0x0000000001297983 */ /* 0x004ea80000300800 */
[----:B------:R3:W-:Y:S04]  /*11ac0*/  STL [R1+0x624], R42 ;  /* 0x0006242a01007387 */ /* 0x0007e80000100800 */
[----:B---3--:R-:W3:Y:S04]  /*11ad0*/  LDL.LU R42, [R1+0x4] ;  /* 0x00000400012a7983 */ /* 0x008ee80000300800 */
[----:B------:R4:W-:Y:S04]  /*11ae0*/  STL [R1+0x620], R43 ;  /* 0x0006202b01007387 */ /* 0x0009e80000100800 */
[----:B----4-:R-:W4:Y:S04]  /*11af0*/  LDL.LU R43, [R1+0x8] ;  /* 0x00000800012b7983 */ /* 0x010f280000300800 */
[----:B------:R0:W-:Y:S04]  /*11b00*/  STL [R1+0x61c], R44 ;  /* 0x00061c2c01007387 */ /* 0x0001e80000100800 */
[----:B0-----:R-:W4:Y:S04]  /*11b10*/  LDL.LU R44, [R1+0xc] ;  /* 0x00000c00012c7983 */ /* 0x001f280000300800 */
        /* <DEDUP_REMOVED lines=144> */
[----:B------:R-:W4:Y:S04]  /*12420*/  LDL.LU R0, [R1+0x204] ;  /* 0x0002040001007983 */ /* 0x000f280000300800 */
        /* <DEDUP_REMOVED lines=69> */
[----:B0-----:R-:W4:Y:S01]  /*12880*/  LDL.LU R151, [R1+0x130] ;  /* 0x0001300001977983 */ /* 0x001f220000300800 */
[----:B--2--5:R-:W-:Y:S01]  /*12890*/  FADD R2, R41, R2 ;  /* 0x0000000229027221 */ /* 0x024fe20000000000 */
[----:B---3--:R-:W-:Y:S01]  /*128a0*/  FADD R3, R42, R3 ;  /* 0x000000032a037221 */ /* 0x008fe20000000000 */
[----:B----4-:R-:W-:Y:S01]  /*128b0*/  FADD R4, R43, R4 ;  /* 0x000000042b047221 */ /* 0x010fe20000000000 */
[----:B------:R-:W2:Y:S01]  /*128c0*/  LDL.LU R41, [R1+0x628] ;  /* 0x0006280001297983 */ /* 0x000ea20000300800 */
[----:B------:R-:W-:Y:S01]  /*128d0*/  FADD R5, R44, R5 ;  /* 0x000000052c057221 */ /* 0x000fe20000000000 */
[----:B------:R-:W-:-:S02]  /*128e0*/  FADD R6, R45, R6 ;  /* 0x000000062d067221 */ /* 0x000fc40000000000 */
[----:B------:R-:W3:Y:S01]  /*128f0*/  LDL.LU R42, [R1+0x624] ;  /* 0x00062400012a7983 */ /* 0x000ee20000300800 */
[----:B------:R-:W-:-:S03]  /*12900*/  FADD R7, R46, R7 ;  /* 0x000000072e077221 */ /* 0x000fc60000000000 */
[----:B------:R-:W4:Y:S01]  /*12910*/  LDL.LU R43, [R1+0x620] ;  /* 0x00062000012b7983 */ /* 0x000f220000300800 */
[----:B------:R-:W-:-:S03]  /*12920*/  FADD R8, R47, R8 ;  /* 0x000000082f087221 */ /* 0x000fc60000000000 */
[----:B------:R-:W2:Y:S01]  /*12930*/  LDL.LU R44, [R1+0x61c] ;  /* 0x00061c00012c7983 */ /* 0x000ea20000300800 */
[----:B------:R-:W-:-:S03]  /*12940*/  FADD R9, R48, R9 ;  /* 0x0000000930097221 */ /* 0x000fc60000000000 */
        /* <DEDUP_REMOVED lines=133> */
[----:B------:R-:W-:Y:S01]  /*131a0*/  FADD R204, R115, R204 ;  /* 0x000000cc73cc7221 */ /* 0x000fe20000000000 */
[----:B------:R-:W-:Y:S02]  /*131b0*/  FADD R118, R119, R118 ;  /* 0x0000007677767221 */ /* 0x000fe40000000000 */
[----:B------:R-:W2:Y:S01]  /*131c0*/  LDL.LU R112, [R1+0x50c] ;  /* 0x00050c0001707983 */ /* 0x000ea20000300800 */
[----:B------:R-:W-:-:S03]  /*131d0*/  FADD R205, R116, R205 ;  /* 0x000000cd74cd7221 */ /* 0x000fc60000000000 */
[----:B------:R-:W2:Y:S01]  /*131e0*/  LDL.LU R113, [R1+0x508] ;  /* 0x0005080001717983 */ /* 0x000ea20000300800 */
[----:B------:R-:W-:-:S03]  /*131f0*/  FADD R0, R117, R0 ;  /* 0x0000000075007221 */ /* 0x000fc60000000000 */
[----:B------:R-:W2:Y:S01]  /*13200*/  LDL.LU R114, [R1+0x504] ;  /* 0x0005040001727983 */ /* 0x000ea20000300800 */
[----:B------:R-:W-:-:S03]  /*13210*/  FADD R208, R149, R208 ;  /* 0x000000d095d07221 */ /* 0x000fc60000000000 */
[----:B------:R-:W2:Y:S04]  /*13220*/  LDL.LU R115, [R1+0x500] ;  /* 0x0005000001737983 */ /* 0x000ea80000300800 */
[----:B------:R-:W2:Y:S01]  /*13230*/  LDL.LU R116, [R1+0x4fc] ;  /* 0x0004fc0001747983 */ /* 0x000ea20000300800 */
[----:B------:R-:W-:Y:S01]  /*13240*/  FADD R207, R150, R207 ;  /* 0x000000cf96cf7221 */ /* 0x000fe20000000000 */
[----:B------:R-:W-:Y:S01]  /*13250*/  FADD R206, R151, R206 ;  /* 0x000000ce97ce7221 */ /* 0x000fe20000000000 */
[----:B------:R-:W-:Y:S01]  /*13260*/  FADD R237, R120, R237 ;  /* 0x000000ed78ed7221 */ /* 0x000fe20000000000 */
[----:B------:R-:W3:Y:S01]  /*13270*/  LDL.LU R117, [R1+0x1b8] ;  /* 0x0001b80001757983 */ /* 0x000ee20000300800 */
[----:B------:R-:W-:Y:S01]  /*13280*/  FADD R236, R121, R236 ;  /* 0x000000ec79ec7221 */ /* 0x000fe20000000000 */
[----:B------:R-:W-:Y:S01]  /*13290*/  FADD R235, R122, R235 ;  /* 0x000000eb7aeb7221 */ /* 0x000fe20000000000 */
[----:B------:R-:W-:Y:S01]  /*132a0*/  FADD R234, R123, R234 ;  /* 0x000000ea7bea7221 */ /* 0x000fe20000000000 */
[----:B------:R-:W3:Y:S01]  /*132b0*/  LDL.LU R149, [R1+0x208] ;  /* 0x0002080001957983 */ /* 0x000ee20000300800 */
[----:B------:R-:W-:Y:S01]  /*132c0*/  FADD R233, R124, R233 ;  /* 0x000000e97ce97221 */ /* 0x000fe20000000000 */
[----:B------:R-:W-:Y:S01]  /*132d0*/  FADD R232, R125, R232 ;  /* 0x000000e87de87221 */ /* 0x000fe20000000000 */
[----:B------:R-:W-:Y:S01]  /*132e0*/  FADD R231, R126, R231 ;  /* 0x000000e77ee77221 */ /* 0x000fe20000000000 */
[----:B------:R0:W-:Y:S01]  /*132f0*/  STL [R1+0x200], R118 ;  /* 0x0002007601007387 */ /* 0x0001e20000100800 */
[----:B------:R-:W-:Y:S01]  /*13300*/  FADD R230, R127, R230 ;  /* 0x000000e67fe67221 */ /* 0x000fe20000000000 */
        /* <DEDUP_REMOVED lines=8> */
[----:B0-----:R-:W4:Y:S01]  /*13390*/  LDL.LU R118, [R1+0x1bc] ;  /* 0x0001bc0001767983 */ /* 0x001f220000300800 */
[----:B------:R-:W-:Y:S01]  /*133a0*/  FADD R215, R142, R215 ;  /* 0x000000d78ed77221 */ /* 0x000fe20000000000 */
[----:B------:R-:W-:Y:S01]  /*133b0*/  FADD R224, R133, R224 ;  /* 0x000000e085e07221 */ /* 0x000fe20000000000 */
[----:B------:R-:W-:Y:S01]  /*133c0*/  FADD R214, R143, R214 ;  /* 0x000000d68fd67221 */ /* 0x000fe20000000000 */
[----:B------:R0:W-:Y:S01]  /*133d0*/  STL [R1+0x204], R0 ;  /* 0x0002040001007387 */ /* 0x0001e20000100800 */
[----:B------:R-:W-:Y:S01]  /*133e0*/  FADD R223, R134, R223 ;  /* 0x000000df86df7221 */ /* 0x000fe20000000000 */
[----:B------:R-:W-:Y:S01]  /*133f0*/  FADD R213, R144, R213 ;  /* 0x000000d590d57221 */ /* 0x000fe20000000000 */
[----:B------:R-:W-:Y:S01]  /*13400*/  FADD R222, R135, R222 ;  /* 0x000000de87de7221 */ /* 0x000fe20000000000 */
[----:B------:R-:W4:Y:S01]  /*13410*/  LDL.LU R150, [R1+0x20c] ;  /* 0x00020c0001967983 */ /* 0x000f220000300800 */
[----:B------:R-:W-:Y:S01]  /*13420*/  FADD R212, R145, R212 ;  /* 0x000000d491d47221 */ /* 0x000fe20000000000 */
[----:B------:R-:W-:Y:S01]  /*13430*/  FADD R221, R136, R221 ;  /* 0x000000dd88dd7221 */ /* 0x000fe20000000000 */
[----:B------:R-:W-:Y:S01]  /*13440*/  FADD R211, R146, R211 ;  /* 0x000000d392d37221 */ /* 0x000fe20000000000 */
[----:B------:R-:W2:Y:S01]  /*13450*/  LDL.LU R119, [R1+0x1c0] ;  /* 0x0001c00001777983 */ /* 0x000ea20000300800 */
[----:B------:R-:W-:Y:S01]  /*13460*/  FADD R220, R137, R220 ;  /* 0x000000dc89dc7221 */ /* 0x000fe20000000000 */
[----:B------:R-:W-:Y:S01]  /*13470*/  FADD R210, R147, R210 ;  /* 0x000000d293d27221 */ /* 0x000fe20000000000 */
[----:B------:R-:W-:Y:S01]  /*13480*/  FADD R219, R138, R219 ;  /* 0x000000db8adb7221 */ /* 0x000fe20000000000 */
[----:B------:R-:W2:Y:S01]  /*13490*/  LDL.LU R151, [R1+0x210] ;  /* 0x0002100001977983 */ /* 0x000ea20000300800 */
[----:B------:R-:W-:-:S03]  /*134a0*/  FADD R209, R148, R209 ;  /* 0x000000d194d17221 */ /* 0x000fc60000000000 */
[----:B------:R-:W2:Y:S04]  /*134b0*/  LDL.LU R120, [R1+0x1c4] ;  /* 0x0001c40001787983 */ /* 0x000ea80000300800 */
[----:B0-----:R-:W2:Y:S04]  /*134c0*/  LDL.LU R0, [R1+0x214] ;  /* 0x0002140001007983 */ /* 0x001ea80000300800 */
        /* <DEDUP_REMOVED lines=28> */
[----:B---3--:R-:W-:-:S03]  /*13690*/  FADD R149, R117, R149 ;  /* 0x0000009575957221 */ /* 0x008fc60000000000 */
[----:B------:R-:W3:Y:S04]  /*136a0*/  LDL.LU R117, [R1+0x4f8] ;  /* 0x0004f80001757983 */ /* 0x000ee80000300800 */
[----:B------:R0:W-:Y:S04]  /*136b0*/  STL [R1+0x208], R149 ;  /* 0x0002089501007387 */ /* 0x0001e80000100800 */
[----:B0-----:R-:W3:Y:S01]  /*136c0*/  LDL.LU R149, [R1+0x250] ;  /* 0x0002500001957983 */ /* 0x001ee20000300800 */
[----:B----4-:R-:W-:-:S03]  /*136d0*/  FADD R150, R118, R150 ;  /* 0x0000009676967221 */ /* 0x010fc60000000000 */
[----:B------:R-:W4:Y:S04]  /*136e0*/  LDL.LU R118, [R1+0x4f4] ;  /* 0x0004f40001767983 */ /* 0x000f280000300800 */
[----:B------:R0:W-:Y:S01]  /*136f0*/  STL [R1+0x20c], R150 ;  /* 0x00020c9601007387 */ /* 0x0001e20000100800 */
[----:B--2---:R-:W-:-:S03]  /*13700*/  FADD R151, R119, R151 ;  /* 0x0000009777977221 */ /* 0x004fc60000000000 */
[----:B0-----:R-:W2:Y:S04]  /*13710*/  LDL.LU R150, [R1+0x254] ;  /* 0x0002540001967983 */ /* 0x001ea80000300800 */
[----:B------:R-:W4:Y:S04]  /*13720*/  LDL.LU R119, [R1+0x4f0] ;  /* 0x0004f00001777983 */ /* 0x000f280000300800 */
[----:B------:R0:W-:Y:S04]  /*13730*/  STL [R1+0x210], R151 ;  /* 0x0002109701007387 */ /* 0x0001e80000100800 */
[----:B0-----:R-:W4:Y:S01]  /*13740*/  LDL.LU R151, [R1+0x258] ;  /* 0x0002580001977983 */ /* 0x001f220000300800 */
[----:B------:R-:W-:Y:S01]  /*13750*/  FADD R0, R120, R0 ;  /* 0x0000000078007221 */ /* 0x000fe20000000000 */
[----:B------:R-:W-:-:S02]  /*13760*/  FADD R122, R121, R122 ;  /* 0x0000007a797a7221 */ /* 0x000fc40000000000 */
[----:B------:R-:W4:Y:S01]  /*13770*/  LDL.LU R120, [R1+0x4ec] ;  /* 0x0004ec0001787983 */ /* 0x000f220000300800 */
[----:B------:R-:W-:-:S03]  /*13780*/  FADD R124, R123, R124 ;  /* 0x0000007c7b7c7221 */ /* 0x000fc60000000000 */
[----:B------:R0:W-:Y:S01]  /*13790*/  STL [R1+0x214], R0 ;  /* 0x0002140001007387 */ /* 0x0001e20000100800 */
[----:B------:R-:W-:-:S03]  /*137a0*/  FADD R126, R125, R126 ;  /* 0x0000007e7d7e7221 */ /* 0x000fc60000000000 */
[----:B0-----:R-:W4:Y:S04]  /*137b0*/  LDL.LU R0, [R1+0x25c] ;  /* 0x00025c0001007983 */ /* 0x001f280000300800 */
[----:B------:R-:W4:Y:S04]  /*137c0*/  LDL.LU R121, [R1+0x4e8] ;  /* 0x0004e80001797983 */ /* 0x000f280000300800 */
[----:B------:R0:W-:Y:S01]  /*137d0*/  STL [R1+0x218], R122 ;  /* 0x0002187a01007387 */ /* 0x0001e20000100800 */
[----:B------:R-:W-:Y:S01]  /*137e0*/  FADD R128, R127, R128 ;  /* 0x000000807f807221 */ /* 0x000fe20000000000 */
[----:B------:R-:W-:-:S02]  /*137f0*/  FADD R139, R129, R139 ;  /* 0x0000008b818b7221 */ /* 0x000fc40000000000 */
[----:B0-----:R-:W4:Y:S04]  /*13800*/  LDL.LU R122, [R1+0x4e4] ;  /* 0x0004e400017a7983 */ /* 0x001f280000300800 */
[----:B------:R-:W4:Y:S04]  /*13810*/  LDL.LU R123, [R1+0x4e0] ;  /* 0x0004e000017b7983 */ /* 0x000f280000300800 */
[----:B------:R0:W-:Y:S01]  /*13820*/  STL [R1+0x21c], R124 ;  /* 0x00021c7c01007387 */ /* 0x0001e20000100800 */
[----:B------:R-:W-:-:S03]  /*13830*/  FADD R140, R130, R140 ;  /* 0x0000008c828c7221 */ /* 0x000fc60000000000 */
        /* <DEDUP_REMOVED lines=34> */
[----:B------:R0:W-:Y:S04]  /*13a60*/  STL [R1+0x240], R145 ;  /* 0x0002409101007387 */ /* 0x0001e80000100800 */
[----:B0-----:R-:W4:Y:S04]  /*13a70*/  LDL.LU R145, [R1+0x278] ;  /* 0x0002780001917983 */ /* 0x001f280000300800 */
[----:B------:R-:W4:Y:S04]  /*13a80*/  LDL.LU R136, [R1+0x4ac] ;  /* 0x0004ac0001887983 */ /* 0x000f280000300800 */
[----:B------:R0:W-:Y:S04]  /*13a90*/  STL [R1+0x244], R146 ;  /* 0x0002449201007387 */ /* 0x0001e80000100800 */
[----:B0-----:R-:W4:Y:S04]  /*13aa0*/  LDL.LU R146, [R1+0x27c] ;  /* 0x00027c0001927983 */ /* 0x001f280000300800 */
[----:B------:R-:W4:Y:S04]  /*13ab0*/  LDL.LU R137, [R1+0x4a8] ;  /* 0x0004a80001897983 */ /* 0x000f280000300800 */
[----:B------:R0:W-:Y:S04]  /*13ac0*/  STL [R1+0x248], R147 ;  /* 0x0002489301007387 */ /* 0x0001e80000100800 */
[----:B0-----:R-:W4:Y:S04]  /*13ad0*/  LDL.LU R147, [R1+0x280] ;  /* 0x0002800001937983 */ /* 0x001f280000300800 */
[----:B------:R-:W4:Y:S01]  /*13ae0*/  LDL.LU R138, [R1+0x4a4] ;  /* 0x0004a400018a7983 */ /* 0x000f220000300800 */
[----:B---3--:R-:W-:-:S03]  /*13af0*/  FADD R149, R24, R149 ;  /* 0x0000009518957221 */ /* 0x008fc60000000000 */
[----:B------:R0:W-:Y:S04]  /*13b00*/  STL [R1+0x24c], R148 ;  /* 0x00024c9401007387 */ /* 0x0001e80000100800 */
[----:B0-----:R-:W3:Y:S04]  /*13b10*/  LDL.LU R148, [R1+0x284] ;  /* 0x0002840001947983 */ /* 0x001ee80000300800 */
[----:B------:R0:W-:Y:S01]  /*13b20*/  STL [R1+0x250], R149 ;  /* 0x0002509501007387 */ /* 0x0001e20000100800 */
[----:B--2---:R-:W-:-:S03]  /*13b30*/  FADD R150, R25, R150 ;  /* 0x0000009619967221 */ /* 0x004fc60000000000 */
[----:B0-----:R-:W2:Y:S04]  /*13b40*/  LDL.LU R149, [R1+0x288] ;  /* 0x0002880001957983 */ /* 0x001ea80000300800 */
[----:B------:R0:W-:Y:S04]  /*13b50*/  STL [R1+0x254], R150 ;  /* 0x0002549601007387 */ /* 0x0001e80000100800 */
[----:B0-----:R-:W2:Y:S01]  /*13b60*/  LDL.LU R150, [R1+0x28c] ;  /* 0x00028c0001967983 */ /* 0x001ea20000300800 */
[----:B----4-:R-:W-:-:S05]  /*13b70*/  FADD R151, R26, R151 ;  /* 0x000000971a977221 */ /* 0x010fca0000000000 */
[----:B------:R0:W-:Y:S04]  /*13b80*/  STL [R1+0x258], R151 ;  /* 0x0002589701007387 */ /* 0x0001e80000100800 */
[----:B0-----:R-:W4:Y:S01]  /*13b90*/  LDL.LU R151, [R1+0x290] ;  /* 0x0002900001977983 */ /* 0x001f220000300800 */
[----:B------:R-:W-:-:S03]  /*13ba0*/  FADD R0, R27, R0 ;  /* 0x000000001b007221 */ /* 0x000fc60000000000 */
[----:B------:R-:W4:Y:S04]  /*13bb0*/  LDL.LU R27, [R1+0x2c8] ;  /* 0x0002c800011b7983 */ /* 0x000f280000300800 */
[----:B------:R-:W4:Y:S04]  /*13bc0*/  LDL.LU R26, [R1+0x2cc] ;  /* 0x0002cc00011a7983 */ /* 0x000f280000300800 */
[----:B------:R-:W4:Y:S04]  /*13bd0*/  LDL.LU R25, [R1+0x2d0] ;  /* 0x0002d00001197983 */ /* 0x000f280000300800 */
[----:B------:R0:W-:Y:S04]  /*13be0*/  STL [R1+0x25c], R0 ;  /* 0x00025c0001007387 */ /* 0x0001e80000100800 */
[----:B------:R-:W4:Y:S04]  /*13bf0*/  LDL.LU R24, [R1+0x2d4] ;  /* 0x0002d40001187983 */ /* 0x000f280000300800 */
[----:B0-----:R-:W4:Y:S01]  /*13c00*/  LDL.LU R0, [R1+0x2d8] ;  /* 0x0002d80001007983 */ /* 0x001f220000300800 */
[----:B------:R-:W-:-:S05]  /*13c10*/  FADD R139, R28, R139 ;  /* 0x0000008b1c8b7221 */ /* 0x000fca0000000000 */
[----:B------:R0:W-:Y:S04]  /*13c20*/  STL [R1+0x260], R139 ;  /* 0x0002608b01007387 */ /* 0x0001e80000100800 */
[----:B0-----:R-:W4:Y:S01]  /*13c30*/  LDL.LU R139, [R1+0x4a0] ;  /* 0x0004a000018b7983 */ /* 0x001f220000300800 */
[----:B------:R-:W-:-:S03]  /*13c40*/  FADD R140, R29, R140 ;  /* 0x0000008c1d8c7221 */ /* 0x000fc60000000000 */
[----:B------:R-:W4:Y:S04]  /*13c50*/  LDL.LU R28, [R1+0x2c4] ;  /* 0x0002c400011c7983 */ /* 0x000f280000300800 */
        /* <DEDUP_REMOVED lines=30> */
[----:B---3--:R-:W-:-:S03]  /*13e40*/  FADD R148, R37, R148 ;  /* 0x0000009425947221 */ /* 0x008fc60000000000 */
[----:B------:R-:W3:Y:S04]  /*13e50*/  LDL.LU R36, [R1+0x2a4] ;  /* 0x0002a40001247983 */ /* 0x000ee80000300800 */
[----:B------:R0:W-:Y:S01]  /*13e60*/  STL [R1+0x284], R148 ;  /* 0x0002849401007387 */ /* 0x0001e20000100800 */
[----:B--2---:R-:W-:-:S03]  /*13e70*/  FADD R149, R38, R149 ;  /* 0x0000009526957221 */ /* 0x004fc60000000000 */
[----:B0-----:R-:W2:Y:S04]  /*13e80*/  LDL.LU R148, [R1+0x47c] ;  /* 0x00047c0001947983 */ /* 0x001ea80000300800 */
[----:B------:R-:W2:Y:S04]  /*13e90*/  LDL.LU R37, [R1+0x2a0] ;  /* 0x0002a00001257983 */ /* 0x000ea80000300800 */
[----:B------:R0:W-:Y:S01]  /*13ea0*/  STL [R1+0x288], R149 ;  /* 0x0002889501007387 */ /* 0x0001e20000100800 */
[----:B------:R-:W-:-:S03]  /*13eb0*/  FADD R150, R39, R150 ;  /* 0x0000009627967221 */ /* 0x000fc60000000000 */
[----:B0-----:R-:W2:Y:S04]  /*13ec0*/  LDL.LU R149, [R1+0x478] ;  /* 0x0004780001957983 */ /* 0x001ea80000300800 */
[----:B------:R-:W2:Y:S04]  /*13ed0*/  LDL.LU R38, [R1+0x29c] ;  /* 0x00029c0001267983 */ /* 0x000ea80000300800 */
[----:B------:R0:W-:Y:S01]  /*13ee0*/  STL [R1+0x28c], R150 ;  /* 0x00028c9601007387 */ /* 0x0001e20000100800 */
[----:B----4-:R-:W-:-:S03]  /*13ef0*/  FADD R151, R40, R151 ;  /* 0x0000009728977221 */ /* 0x010fc60000000000 */
[----:B0-----:R-:W4:Y:S04]  /*13f00*/  LDL.LU R150, [R1+0x474] ;  /* 0x0004740001967983 */ /* 0x001f280000300800 */
[----:B------:R-:W4:Y:S04]  /*13f10*/  LDL.LU R39, [R1+0x298] ;  /* 0x0002980001277983 */ /* 0x000f280000300800 */
[----:B------:R0:W-:Y:S04]  /*13f20*/  STL [R1+0x290], R151 ;  /* 0x0002909701007387 */ /* 0x0001e80000100800 */
[----:B0-----:R-:W4:Y:S04]  /*13f30*/  LDL.LU R151, [R1+0x470] ;  /* 0x0004700001977983 */ /* 0x001f280000300800 */
[----:B------:R-:W4:Y:S01]  /*13f40*/  LDL.LU R40, [R1+0x294] ;  /* 0x0002940001287983 */ /* 0x000f220000300800 */
        /* <DEDUP_REMOVED lines=13> */
[----:B---3--:R-:W-:Y:S01]  /*14020*/  FADD R36, R45, R36 ;  /* 0x000000242d247221 */ /* 0x008fe20000000000 */
[----:B--2---:R-:W-:Y:S01]  /*14030*/  FADD R37, R44, R37 ;  /* 0x000000252c257221 */ /* 0x004fe20000000000 */
[----:B------:R-:W-:Y:S01]  /*14040*/  FADD R38, R43, R38 ;  /* 0x000000262b267221 */ /* 0x000fe20000000000 */
[----:B----4-:R-:W-:Y:S01]  /*14050*/  FADD R39, R42, R39 ;  /* 0x000000272a277221 */ /* 0x010fe20000000000 */
[----:B------:R-:W-:-:S05]  /*14060*/  FADD R40, R41, R40 ;  /* 0x0000002829287221 */ /* 0x000fca0000000000 */
[----:B------:R0:W-:Y:S04]  /*14070*/  STL [R1+0x294], R40 ;  /* 0x0002942801007387 */ /* 0x0001e80000100800 */
        /* <DEDUP_REMOVED lines=14> */
[----:B------:R-:W4:Y:S04]  /*14160*/  LDL.LU R53, [R1+0x2dc] ;  /* 0x0002dc0001357983 */ /* 0x000f280000300800 */
[----:B------:R1:W-:Y:S04]  /*14170*/  STL [R1+0x2d0], R25 ;  /* 0x0002d01901007387 */ /* 0x0003e80000100800 */
[----:B------:R-:W4:Y:S04]  /*14180*/  LDL.LU R52, [R1+0x2e0] ;  /* 0x0002e00001347983 */ /* 0x000f280000300800 */
[----:B------:R1:W-:Y:S04]  /*14190*/  STL [R1+0x2d4], R24 ;  /* 0x0002d41801007387 */ /* 0x0003e80000100800 */
        /* <DEDUP_REMOVED lines=13> */
[----:B--2---:R-:W2:Y:S04]  /*14270*/  LDL.LU R39, [R1+0x314] ;  /* 0x0003140001277983 */ /* 0x004ea80000300800 */
[----:B---3--:R-:W3:Y:S04]  /*14280*/  LDL.LU R38, [R1+0x318] ;  /* 0x0003180001267983 */ /* 0x008ee80000300800 */
[----:B----4-:R-:W4:Y:S04]  /*14290*/  LDL.LU R37, [R1+0x31c] ;  /* 0x00031c0001257983 */ /* 0x010f280000300800 */
[----:B-1----:R-:W4:Y:S04]  /*142a0*/  LDL.LU R36, [R1+0x320] ;  /* 0x0003200001247983 */ /* 0x002f280000300800 */
        /* <DEDUP_REMOVED lines=12> */
[----:B------:R-:W4:Y:S01]  /*14370*/  LDL.LU R0, [R1+0x354] ;  /* 0x0003540001007983 */ /* 0x000f220000300800 */
[----:B------:R-:W-:Y:S01]  /*14380*/  FADD R53, R59, R53 ;  /* 0x000000353b357221 */ /* 0x000fe20000000000 */
        /* <DEDUP_REMOVED lines=74> */
[----:B--2---:R-:W2:Y:S04]  /*14830*/  LDL.LU R40, [R1+0x38c] ;  /* 0x00038c0001287983 */ /* 0x004ea80000300800 */
        /* <DEDUP_REMOVED lines=167> */
[----:B------:R-:W-:Y:S01]  /*152b0*/  FADD R24, R150, R24 ;  /* 0x0000001896187221 */ /* 0x000fe20000000000 */
[----:B------:R-:W-:-:S05]  /*152c0*/  FADD R0, R0, R151 ;  /* 0x0000009700007221 */ /* 0x000fca0000000000 */
[----:B------:R0:W-:Y:S04]  /*152d0*/  STL [R1+0x44c], R0 ;  /* 0x00044c0001007387 */ /* 0x0001e80000100800 */
[----:B------:R0:W-:Y:S04]  /*152e0*/  STL [R1+0x444], R25 ;  /* 0x0004441901007387 */ /* 0x0001e80000100800 */
[----:B------:R0:W-:Y:S02]  /*152f0*/  STL [R1+0x448], R24 ;  /* 0x0004481801007387 */ /* 0x0001e40000100800 */
.L_x_32:
[----:B0-----:R-:W0:Y:S02]  /*15300*/  LDC R0, c[0x0][0x28c] ;  /* 0x0000a300ff007b82 */ /* 0x001e240000000800 */
[----:B0-----:R-:W-:-:S13]  /*15310*/  ISETP.GE.AND P0, PT, R0, 0x1, PT ;  /* 0x000000010000780c */ /* 0x001fda0003f06270 */
[----:B------:R-:W-:Y:S05]  /*15320*/  @!P0 BRA `(.L_x_33) ;  /* 0x0000000000648947 */ /* 0x000fea0003800000 */
[----:B------:R-:W-:-:S06]  /*15330*/  UISETP.NE.AND UP0, UPT, UR22, 0x3, UPT ;  /* 0x000000031600788c */ /* 0x000fcc000bf05270 */
[----:B------:R-:W-:-:S13]  /*15340*/  PLOP3.LUT P0, PT, PT, PT, UP0, 0x80, 0x0 ;  /* 0x000000000000781c */ /* 0x000fda0003f0f008 */
[----:B------:R-:W-:Y:S05]  /*15350*/  @!P0 BRA `(.L_x_34) ;  /* 0x0000000000048947 */ /* 0x000fea0003800000 */
[----:B------:R-:W-:Y:S01]  /*15360*/  BPT.TRAP 0x1 ;  /* 0x000000040000795c */ /* 0x000fe20000300000 */
.L_x_34:
[----:B------:R-:W2:Y:S01]  /*15370*/  LDL R0, [R1+0x450] ;  /* 0x0004500001007983 */ /* 0x000ea20000100800 */
[----:B------:R-:W-:Y:S01]  /*15380*/  BSSY B0, `(.L_x_35) ;  /* 0x000000f000007945 */ /* 0x000fe20003800000 */
[----:B--2---:R-:W-:-:S13]  /*15390*/  ISETP.NE.AND P0, PT, R0, RZ, PT ;  /* 0x000000ff0000720c */ /* 0x004fda0003f05270 */
[----:B------:R-:W-:Y:S05]  /*153a0*/  @!P0 BRA `(.L_x_36) ;  /* 0x0000000000308947 */ /* 0x000fea0003800000 */
[----:B------:R-:W2:Y:S01]  /*153b0*/  LDL R24, [R1+0x454] ;  /* 0x0004540001187983 */ /* 0x000ea20000100800 */
[----:B------:R-:W-:-:S04]  /*153c0*/  UISETP.LT.AND UP0, UPT, UR10, 0x1, UPT ;  /* 0x000000010a00788c */ /* 0x000fc8000bf01270 */
[----:B------:R-:W-:-:S04]  /*153d0*/  USEL UR8, UR10, 0x1, UP0 ;  /* 0x000000010a087887 */ /* 0x000fc80008000000 */
[----:B------:R-:W-:-:S04]  /*153e0*/  UIADD3 UR8, UR5, UR10, -UR8 ;  /* 0x0000000a05087290 */ /* 0x000fc8000fffe808 */
[----:B------:R-:W-:-:S04]  /*153f0*/  UIMAD.WIDE.U32 UR6, UR8, -0x55555555, URZ ;  /* 0xaaaaaaab080678a5 */ /* 0x000fc8000f8e003f */
[----:B------:R-:W-:-:S04]  /*15400*/  USHF.R.U32.HI UR6, URZ, 0x1, UR7 ;  /* 0x000000013f067899 */ /* 0x000fc80008011607 */
[----:B------:R-:W-:-:S04]  /*15410*/  UIMAD UR8, UR6, -0x3, UR8 ;  /* 0xfffffffd060878a4 */ /* 0x000fc8000f8e0208 */
[----:B------:R-:W-:-:S04]  /*15420*/  ULEA UR8, UR8, UR12, 0x3 ;  /* 0x0000000c08087291 */ /* 0x000fc8000f8e183f */
[----:B------:R-:W-:-:S06]  /*15430*/  UIADD3 UR8, UR8, 0x18, URZ ;  /* 0x0000001808087890 */ /* 0x000fcc000fffe03f */
[----:B------:R-:W-:-:S05]  /*15440*/  IMAD.U32 R0, RZ, RZ, UR8 ;  /* 0x00000008ff007e24 */ /* 0x000fca000f8e00ff */
[----:B--2---:R-:W-:-:S04]  /*15450*/  PRMT R0, R24, 0x654, R0 ;  /* 0x0000065418007816 */ /* 0x004fc80000000000 */
[----:B------:R0:W-:Y:S03]  /*15460*/  SYNCS.ARRIVE.TRANS64.RED.A1T0 RZ, [R0+URZ], RZ ;  /* 0x000000ff00ff79a7 */ /* 0x0001e6000810043f */
.L_x_36:
[----:B------:R-:W-:Y:S05]  /*15470*/  BSYNC B0 ;  /* 0x0000000000007941 */ /* 0x000fea0003800000 */
.L_x_35:
[----:B------:R-:W-:-:S06]  /*15480*/  UISETP.GT.U32.AND UP0, UPT, UR13, 0x1, UPT ;  /* 0x000000010d00788c */ /* 0x000fcc000bf04070 */
[----:B------:R-:W-:-:S13]  /*15490*/  PLOP3.LUT P0, PT, PT, PT, UP0, 0x80, 0x0 ;  /* 0x000000000000781c */ /* 0x000fda0003f0f008 */
[----:B------:R-:W-:Y:S05]  /*154a0*/  @P0 BRA `(.L_x_33) ;  /* 0x0000000000040947 */ /* 0x000fea0003800000 */
[----:B------:R-:W-:Y:S01]  /*154b0*/  BPT.TRAP 0x1 ;  /* 0x000000040000795c */ /* 0x000fe20000300000 */
.L_x_33:
[----:B------:R-:W2:Y:S01]  /*154c0*/  LDL.LU R28, [R1+0x464] ;  /* 0x00046400011c7983 */ /* 0x000ea20000300800 */
[----:B------:R-:W3:Y:S01]  /*154d0*/  LDC R25, c[0x0][0x288] ;  /* 0x0000a200ff197b82 */ /* 0x000ee20000000800 */
[----:B------:R-:W4:Y:S01]  /*154e0*/  S2R R27, SR_TID.X ;  /* 0x00000000001b7919 */ /* 0x000f220000002100 */
[----:B------:R-:W-:Y:S01]  /*154f0*/  UIADD3 UR8, UR10, UR5, URZ ;  /* 0x000000050a087290 */ /* 0x000fe2000fffe03f */
[----:B------:R-:W-:Y:S01]  /*15500*/  ULDC UR6, c[0x0][0x284] ;  /* 0x0000a10000067ab9 */ /* 0x000fe20000000800 */
[----:B------:R-:W0:Y:S01]  /*15510*/  LDL.LU R26, [R1+0x460] ;  /* 0x00046000011a7983 */ /* 0x000e220000300800 */
[----:B------:R-:W-:Y:S01]  /*15520*/  USHF.R.S32.HI UR11, URZ, 0x1f, UR9 ;  /* 0x0000001f3f0b7899 */ /* 0x000fe20008011409 */
[----:B------:R-:W-:Y:S01]  /*15530*/  IMAD.MOV.U32 R41, RZ, RZ, -0x1 ;  /* 0xffffffffff297424 */ /* 0x000fe200078e00ff */
[----:B------:R-:W-:Y:S01]  /*15540*/  UISETP.GT.U32.AND UP0, UPT, UR8, 0x2, UPT ;  /* 0x000000020800788c */ /* 0x000fe2000bf04070 */
[----:B------:R-:W-:Y:S01]  /*15550*/  ULDC.64 UR16, c[0x0][0x5d0] ;  /* 0x0001740000107ab9 */ /* 0x000fe20000000a00 */
[----:B------:R-:W-:-:S02]  /*15560*/  UISETP.GE.U32.AND UP1, UPT, UR10, 0x3, UPT ;  /* 0x000000030a00788c */ /* 0x000fc4000bf26070 */
[----:B------:R-:W-:Y:S02]  /*15570*/  UIMAD UR5, UR11, UR16, URZ ;  /* 0x000000100b0572a4 */ /* 0x000fe4000f8e023f */
[----:B------:R-:W-:Y:S01]  /*15580*/  UISETP.LT.U32.AND UP0, UPT, UR10, 0x3, UP0 ;  /* 0x000000030a00788c */ /* 0x000fe20008701070 */
[C---:B----4-:R-:W-:Y:S01]  /*15590*/  LOP3.LUT R24, R27.reuse, 0x3, RZ, 0xc0, !PT ;  /* 0x000000031b187812 */ /* 0x050fe200078ec0ff */
[----:B------:R-:W-:Y:S01]  /*155a0*/  IMAD.SHL.U32 R32, R27, 0x2, RZ ;  /* 0x000000021b207824 */ /* 0x000fe200078e00ff */
[----:B------:R-:W-:-:S03]  /*155b0*/  SHF.R.U32.HI R34, RZ, 0x7, R27 ;  /* 0x00000007ff227819 */ /* 0x000fc6000001161b */
[----:B---3--:R-:W-:Y:S01]  /*155c0*/  IMAD R24, R24, -0x2, R25 ;  /* 0xfffffffe18187824 */ /* 0x008fe200078e0219 */
[----:B------:R-:W-:Y:S02]  /*155d0*/  LOP3.LUT R34, R34, 0x1, RZ, 0xc0, !PT ;  /* 0x0000000122227812 */ /* 0x000fe400078ec0ff */
[----:B------:R-:W-:-:S03]  /*155e0*/  LOP3.LUT R32, R32, 0x6, RZ, 0xc0, !PT ;  /* 0x0000000620207812 */ /* 0x000fc600078ec0ff */
[----:B------:R-:W-:Y:S02]  /*155f0*/  IMAD.SHL.U32 R35, R34, 0x40, RZ ;  /* 0x0000004022237824 */ /* 0x000fe400078e00ff */
[----:B--2---:R-:W-:-:S04]  /*15600*/  IMAD.WIDE R36, R28, 0x100, RZ ;  /* 0x000001001c247825 */ /* 0x004fc800078e02ff */
[----:B0-----:R-:W-:Y:S01]  /*15610*/  IMAD.SHL.U32 R0, R26, 0x100, RZ ;  /* 0x000001001a007824 */ /* 0x001fe200078e00ff */
[----:B------:R-:W-:Y:S01]  /*15620*/  PRMT R32, R32, 0x6540, R26 ;  /* 0x0000654020207816 */ /* 0x000fe2000000001a */
[----:B------:R-:W-:-:S03]  /*15630*/  IMAD.U32 R26, RZ, RZ, UR16 ;  /* 0x00000010ff1a7e24 */ /* 0x000fc6000f8e00ff */
[----:B------:R-:W-:Y:S01]  /*15640*/  ISETP.GE.AND P0, PT, R0, R25, PT ;  /* 0x000000190000720c */ /* 0x000fe20003f06270 */
[----:B------:R-:W-:Y:S01]  /*15650*/  IMAD.IADD R0, R24, 0x1, -R0 ;  /* 0x0000000118007824 */ /* 0x000fe200078e0a00 */
[----:B------:R-:W-:Y:S02]  /*15660*/  SHF.R.U32.HI R24, RZ, 0x2, R27 ;  /* 0x00000002ff187819 */ /* 0x000fe4000001161b */
[----:B------:R-:W-:Y:S02]  /*15670*/  LOP3.LUT R25, R27, 0x60, RZ, 0xc0, !PT ;  /* 0x000000601b197812 */ /* 0x000fe400078ec0ff */
[----:B------:R-:W-:Y:S02]  /*15680*/  LOP3.LUT R24, R24, 0x7, RZ, 0xc0, !PT ;  /* 0x0000000718187812 */ /* 0x000fe400078ec0ff */
[----:B------:R-:W-:Y:S02]  /*15690*/  SHF.R.U32.HI R25, RZ, 0x1, R25 ;  /* 0x00000001ff197819 */ /* 0x000fe40000011619 */
[----:B------:R-:W-:-:S02]  /*156a0*/  LOP3.LUT R35, R35, 0x40, R24, 0xe2, !PT ;  /* 0x0000004023237812 */ /* 0x000fc400078ee218 */
[----:B------:R-:W-:Y:S02]  /*156b0*/  IADD3 R24, RZ, -R25, -R24 ;  /* 0x80000019ff187210 */ /* 0x000fe40007ffe818 */
[----:B------:R-:W-:Y:S02]  /*156c0*/  SHF.R.S32.HI R33, RZ, 0x1f, R32 ;  /* 0x0000001fff217819 */ /* 0x000fe40000011420 */
[----:B------:R-:W-:Y:S01]  /*156d0*/  LOP3.LUT R35, R36, R35, R25, 0xfe, !PT ;  /* 0x0000002324237212 */ /* 0x000fe200078efe19 */
[----:B------:R-:W-:Y:S02]  /*156e0*/  IMAD R34, R34, -0x40, R24 ;  /* 0xffffffc022227824 */ /* 0x000fe400078e0218 */
[----:B------:R-:W-:Y:S02]  /*156f0*/  IMAD.SHL.U32 R24, R28, 0x100, RZ ;  /* 0x000001001c187824 */ /* 0x000fe400078e00ff */
[----:B------:R-:W-:-:S03]  /*15700*/  IMAD.WIDE.U32 R26, R26, UR9, R32 ;  /* 0x000000091a1a7c25 */ /* 0x000fc6000f8e0020 */
[C---:B------:R-:W-:Y:S02]  /*15710*/  IADD3 R34, -R24.reuse, UR6, R34 ;  /* 0x0000000618227c10 */ /* 0x040fe4000fffe122 */
[----:B------:R-:W-:Y:S01]  /*15720*/  ISETP.GE.OR P0, PT, R24, UR6, P0 ;  /* 0x0000000618007c0c */ /* 0x000fe20008706670 */
[----:B------:R-:W-:-:S04]  /*15730*/  UIMAD.WIDE.U32 UR6, UR8, -0x55555555, URZ ;  /* 0xaaaaaaab080678a5 */ /* 0x000fc8000f8e003f */
[----:B------:R-:W-:Y:S02]  /*15740*/  USHF.R.U32.HI UR6, URZ, 0x1, UR7 ;  /* 0x000000013f067899 */ /* 0x000fe40008011607 */
[----:B------:R-:W-:Y:S02]  /*15750*/  UIMAD UR7, UR9, UR17, UR5 ;  /* 0x00000011090772a4 */ /* 0x000fe4000f8e0205 */
[----:B------:R-:W-:-:S04]  /*15760*/  USEL UR5, URZ, 0x1, !UP0 ;  /* 0x000000013f057887 */ /* 0x000fc8000c000000 */
[----:B------:R-:W-:Y:S01]  /*15770*/  ULOP3.LUT UR4, UR4, UR5, URZ, 0x3c, !UPT ;  /* 0x0000000504047292 */ /* 0x000fe2000f8e3c3f */
[----:B------:R-:W-:Y:S01]  /*15780*/  VIADD R27, R27, UR7 ;  /* 0x000000071b1b7c36 */ /* 0x000fe20008000000 */
[----:B------:R-:W-:Y:S02]  /*15790*/  UIMAD UR5, UR6, -0x3, UR8 ;  /* 0xfffffffd060578a4 */ /* 0x000fe4000f8e0208 */
[----:B------:R-:W-:Y:S01]  /*157a0*/  @UP1 ULOP3.LUT UR4, UR4, 0x1, UR6, 0x78, !UPT ;  /* 0x0000000104041892 */ /* 0x000fe2000f8e7806 */
[----:B------:R-:W-:Y:S11]  /*157b0*/  @P0 BRA `(.L_x_37) ;  /* 0x0000012400ac0947 */ /* 0x000ff60003800000 */
[----:B------:R-:W0:Y:S01]  /*157c0*/  LDC.64 R28, c[0x0][0x5c8] ;  /* 0x00017200ff1c7b82 */ /* 0x000e220000000a00 */
[----:B------:R-:W-:Y:S01]  /*157d0*/  ULDC.64 UR6, c[0x0][0x5c0] ;  /* 0x0001700000067ab9 */ /* 0x000fe20000000a00 */
[----:B------:R-:W-:Y:S01]  /*157e0*/  BSSY B0, `(.L_x_37) ;  /* 0x0001268000007945 */ /* 0x000fe20003800000 */
[-C--:B0-----:R-:W-:Y:S01]  /*157f0*/  IMAD R24, R37, R28.reuse, RZ ;  /* 0x0000001c25187224 */ /* 0x081fe200078e02ff */
[----:B------:R-:W-:Y:S01]  /*15800*/  SHF.L.U64.HI R38, R28, 0x3, R29 ;  /* 0x000000031c267819 */ /* 0x000fe2000001021d */
[----:B------:R-:W-:-:S04]  /*15810*/  IMAD.WIDE.U32 R26, R35, R28, R26 ;  /* 0x0000001c231a7225 */ /* 0x000fc800078e001a */
[----:B------:R-:W-:Y:S01]  /*15820*/  IMAD R24, R35, R29, R24 ;  /* 0x0000001d23187224 */ /* 0x000fe200078e0218 */
[C---:B------:R-:W-:Y:S01]  /*15830*/  LEA R30, P2, R28.reuse, R26, 0x7 ;  /* 0x0000001a1c1e7211 */ /* 0x040fe200078438ff */
[----:B------:R-:W-:Y:S02]  /*15840*/  IMAD.SHL.U32 R25, R28, 0x8, RZ ;  /* 0x000000081c197824 */ /* 0x000fe400078e00ff */
[----:B------:R-:W-:Y:S01]  /*15850*/  IMAD.IADD R27, R27, 0x1, R24 ;  /* 0x000000011b1b7824 */ /* 0x000fe200078e0218 */
[C---:B------:R-:W-:Y:S02]  /*15860*/  IADD3 R24, P5, R26.reuse, UR6, RZ ;  /* 0x000000061a187c10 */ /* 0x040fe4000ffbe0ff */
[----:B------:R-:W-:Y:S02]  /*15870*/  IADD3 R26, P0, P1, R26, UR6, R25 ;  /* 0x000000061a1a7c10 */ /* 0x000fe4000f91e019 */
[----:B------:R-:W-:Y:S02]  /*15880*/  LEA.HI.X R31, R28, R27, R29, 0x7, P2 ;  /* 0x0000001b1c1f7211 */ /* 0x000fe400010f3c1d */
[----:B------:R-:W-:-:S02]  /*15890*/  IADD3 R28, P2, P3, R30, UR6, R25 ;  /* 0x000000061e1c7c10 */ /* 0x000fc4000fb5e019 */
[----:B------:R-:W-:Y:S02]  /*158a0*/  IADD3.X R25, R27, UR7, RZ, P5, !PT ;  /* 0x000000071b197c10 */ /* 0x000fe4000affe4ff */
[----:B------:R-:W-:Y:S02]  /*158b0*/  FSETP.NEU.AND P5, PT, RZ, UR21, PT ;  /* 0x00000015ff007c0b */ /* 0x000fe4000bfad000 */
[----:B------:R-:W-:Y:S02]  /*158c0*/  IADD3 R30, P6, R30, UR6, RZ ;  /* 0x000000061e1e7c10 */ /* 0x000fe4000ffde0ff */
[--C-:B------:R-:W-:Y:S02]  /*158d0*/  IADD3.X R29, R31, UR7, R38.reuse, P2, P3 ;  /* 0x000000071f1d7c10 */ /* 0x100fe400097e6426 */
[----:B------:R-:W-:Y:S02]  /*158e0*/  IADD3.X R27, R27, UR7, R38, P0, P1 ;  /* 0x000000071b1b7c10 */ /* 0x000fe400087e2426 */
[----:B------:R-:W-:-:S05]  /*158f0*/  IADD3.X R31, R31, UR7, RZ, P6, !PT ;  /* 0x000000071f1f7c10 */ /* 0x000fca000b7fe4ff */
[----:B------:R-:W-:Y:S05]  /*15900*/  @!P5 BRA `(.L_x_38) ;  /* 0x000000d800f4d947 */ /* 0x000fea0003800000 */
[----:B------:R-:W-:Y:S01]  /*15910*/  ULDC.64 UR6, c[0x0][0x5b8] ;  /* 0x00016e0000067ab9 */ /* 0x000fe20000000a00 */
[----:B------:R-:W-:Y:S01]  /*15920*/  BSSY B1, `(.L_x_39) ;  /* 0x0000013000017945 */ /* 0x000fe20003800000 */
[----:B------:R-:W-:Y:S01]  /*15930*/  IMAD.U32 R38, RZ, RZ, UR6 ;  /* 0x00000006ff267e24 */ /* 0x000fe2000f8e00ff */
[----:B------:R-:W-:-:S03]  /*15940*/  UIMAD UR6, UR11, UR6, URZ ;  /* 0x000000060b0672a4 */ /* 0x000fc6000f8e023f */
[----:B------:R-:W-:Y:S01]  /*15950*/  IMAD.WIDE.U32 R32, R38, UR9, R32 ;  /* 0x0000000926207c25 */ /* 0x000fe2000f8e0020 */
[----:B------:R-:W-:-:S03]  /*15960*/  UIMAD UR6, UR9, UR7, UR6 ;  /* 0x00000007090672a4 */ /* 0x000fc6000f8e0206 */
[----:B------:R-:W-:Y:S01]  /*15970*/  IMAD.MOV.U32 R38, RZ, RZ, R32 ;  /* 0x000000ffff267224 */ /* 0x000fe200078e0020 */
[----:B------:R-:W-:Y:S02]  /*15980*/  ULDC.64 UR8, c[0x0][0x5a8] ;  /* 0x00016a0000087ab9 */ /* 0x000fe40000000a00 */
[----:B------:R-:W-:Y:S01]  /*15990*/  VIADD R39, R33, UR6 ;  /* 0x0000000621277c36 */ /* 0x000fe20008000000 */
[----:B------:R-:W-:Y:S02]  /*159a0*/  ULDC.64 UR6, c[0x0][0x5b0] ;  /* 0x00016c0000067ab9 */ /* 0x000fe40000000a00 */
[----:B------:R-:W-:Y:S02]  /*159b0*/  IMAD R40, R37, UR6, RZ ;  /* 0x0000000625287c24 */ /* 0x000fe4000f8e02ff */
[----:B------:R-:W-:-:S04]  /*159c0*/  IMAD.WIDE.U32 R32, R35, UR6, R38 ;  /* 0x0000000623207c25 */ /* 0x000fc8000f8e0026 */
[----:B------:R-:W-:Y:S01]  /*159d0*/  IMAD R40, R35, UR7, R40 ;  /* 0x0000000723287c24 */ /* 0x000fe2000f8e0228 */
[----:B------:R-:W-:-:S04]  /*159e0*/  IADD3 R32, P0, R32, UR8, RZ ;  /* 0x0000000820207c10 */ /* 0x000fc8000ff1e0ff */
[--C-:B------:R-:W-:Y:S02]  /*159f0*/  IADD3.X R33, R33, UR9, R40.reuse, P0, !PT ;  /* 0x0000000921217c10 */ /* 0x100fe400087fe428 */
[----:B------:R-:W-:Y:S02]  /*15a00*/  ISETP.GE.AND P0, PT, R34, 0x1, PT ;  /* 0x000000012200780c */ /* 0x000fe40003f06270 */
[----:B------:R-:W-:Y:S02]  /*15a10*/  PRMT R40, RZ, 0x7610, R40 ;  /* 0x00007610ff287816 */ /* 0x000fe40000000028 */
[----:B------:R-:W-:-:S13]  /*15a20*/  ISETP.LT.OR P1, PT, R0, 0x1, !P0 ;  /* 0x000000010000780c */ /* 0x000fda0004721670 */
[----:B------:R-:W-:Y:S05]  /*15a30*/  @P1 BRA `(.L_x_40) ;  /* 0x0000000000041947 */ /* 0x000fea0003800000 */
[----:B------:R0:W5:Y:S02]  /*15a40*/  LDG.E.U8 R40, desc[UR14][R32.64] ;  /* 0x0000000e20287981 */ /* 0x000164000c1e1100 */
.L_x_40:
[----:B------:R-:W-:Y:S05]  /*15a50*/  BSYNC B1 ;  /* 0x0000000000017941 */ /* 0x000fea0003800000 */
.L_x_39:
[----:B-----5:R-:W-:Y:S01]  /*15a60*/  LOP3.LUT R40, R40, 0xff, RZ, 0xc0, !PT ;  /* 0x000000ff28287812 */ /* 0x020fe200078ec0ff */
[----:B------:R-:W-:Y:S03]  /*15a70*/  BSSY B1, `(.L_x_41) ;  /* 0x000000b000017945 */ /* 0x000fe60003800000 */
[----:B------:R-:W-:-:S05]  /*15a80*/  F2FP.F16.E4M3.UNPACK_B R40, R40 ;  /* 0x00000028ff28723e */ /* 0x000fca00020006ff */
[----:B------:R-:W-:-:S05]  /*15a90*/  HADD2.F32 R40, -RZ, R40.H0_H0 ;  /* 0x20000028ff287230 */ /* 0x000fca0000004100 */
[----:B------:R-:W-:-:S04]  /*15aa0*/  FMUL R40, R40, UR21 ;  /* 0x0000001528287c20 */ /* 0x000fc80008400000 */
[----:B------:R-:W-:-:S05]  /*15ab0*/  FFMA R2, R2, UR20, R40 ;  /* 0x0000001402027c23 */ /* 0x000fca0008000028 */
[----:B------:R-:W-:-:S05]  /*15ac0*/  F2FP.SATFINITE.E4M3.F32.PACK_AB_MERGE_C R2, RZ, R2, RZ ;  /* 0x00000002ff02723e */ /* 0x000fca00048070ff */
[----:B------:R2:W-:Y:S01]  /*15ad0*/  @!P1 STG.E.U8 desc[UR14][R24.64], R2 ;  /* 0x0000000218009986 */ /* 0x0005e2000c10110e */
[----:B------:R-:W-:Y:S02]  /*15ae0*/  ISETP.LT.OR P1, PT, R0, 0x2, !P0 ;  /* 0x000000020000780c */ /* 0x000fe40004721670 */
[----:B--2---:R-:W-:-:S11]  /*15af0*/  PRMT R2, RZ, 0x7610, R2 ;  /* 0x00007610ff027816 */ /* 0x004fd60000000002 */
[----:B------:R-:W-:Y:S05]  /*15b00*/  @P1 BRA `(.L_x_42) ;  /* 0x0000000000041947 */ /* 0x000fea0003800000 */
[----:B------:R2:W5:Y:S02]  /*15b10*/  LDG.E.U8 R2, desc[UR14][R32.64+0x1] ;  /* 0x0000010e20027981 */ /* 0x000564000c1e1100 */
.L_x_42:
[----:B------:R-:W-:Y:S05]  /*15b20*/  BSYNC B1 ;  /* 0x0000000000017941 */ /* 0x000fea0003800000 */
.L_x_41:
        /* <DEDUP_REMOVED lines=8> */
[----:B------:R-:W-:-:S05]  /*15bb0*/  IADD3 R2, P1, R35, 0x8, RZ ;  /* 0x0000000823027810 */ /* 0x000fca0007f3e0ff */
[----:B---3--:R-:W-:-:S04]  /*15bc0*/  IMAD.X R3, RZ, RZ, R37, P1 ;  /* 0x000000ffff037224 */ /* 0x008fc800008e0625 */
[----:B------:R-:W-:-:S04]  /*15bd0*/  IMAD R3, R3, UR6, RZ ;  /* 0x0000000603037c24 */ /* 0x000fc8000f8e02ff */
[C---:B------:R-:W-:Y:S02]  /*15be0*/  IMAD R40, R2.reuse, UR7, R3 ;  /* 0x0000000702287c24 */ /* 0x040fe4000f8e0203 */
[----:B------:R-:W-:-:S03]  /*15bf0*/  IMAD.WIDE.U32 R2, R2, UR6, R38 ;  /* 0x0000000602027c25 */ /* 0x000fc6000f8e0026 */
[----:B------:R-:W-:-:S04]  /*15c00*/  IADD3 R2, P1, R2, UR8, RZ ;  /* 0x0000000802027c10 */ /* 0x000fc8000ff3e0ff */
[--C-:B------:R-:W-:Y:S02]  /*15c10*/  IADD3.X R3, R3, UR9, R40.reuse, P1, !PT ;  /* 0x0000000903037c10 */ /* 0x100fe40008ffe428 */
[----:B------:R-:W-:Y:S02]  /*15c20*/  ISETP.GE.AND P1, PT, R34, 0x9, PT ;  /* 0x000000092200780c */ /* 0x000fe40003f26270 */
[----:B------:R-:W-:Y:S02]  /*15c30*/  PRMT R40, RZ, 0x7610, R40 ;  /* 0x00007610ff287816 */ /* 0x000fe40000000028 */
[----:B------:R-:W-:-:S13]  /*15c40*/  ISETP.LT.OR P2, PT, R0, 0x1, !P1 ;  /* 0x000000010000780c */ /* 0x000fda0004f41670 */
[----:B------:R-:W-:Y:S05]  /*15c50*/  @P2 BRA `(.L_x_44) ;  /* 0x0000000000042947 */ /* 0x000fea0003800000 */
[----:B------:R3:W5:Y:S02]  /*15c60*/  LDG.E.U8 R40, desc[UR14][R2.64] ;  /* 0x0000000e02287981 */ /* 0x000764000c1e1100 */
.L_x_44:
[----:B------:R-:W-:Y:S05]  /*15c70*/  BSYNC B1 ;  /* 0x0000000000017941 */ /* 0x000fea0003800000 */
.L_x_43:
        /* <DEDUP_REMOVED lines=9> */
[----:B----4-:R-:W-:-:S11]  /*15d10*/  PRMT R4, RZ, 0x7610, R4 ;  /* 0x00007610ff047816 */ /* 0x010fd60000000004 */
[----:B------:R-:W-:Y:S05]  /*15d20*/  @P2 BRA `(.L_x_46) ;  /* 0x0000000000042947 */ /* 0x000fea0003800000 */
[----:B------:R4:W5:Y:S02]  /*15d30*/  LDG.E.U8 R4, desc[UR14][R2.64+0x1] ;  /* 0x0000010e02047981 */ /* 0x000964000c1e1100 */
.L_x_46:
[----:B------:R-:W-:Y:S05]  /*15d40*/  BSYNC B1 ;  /* 0x0000000000017941 */ /* 0x000fea0003800000 */
.L_x_45:
[----:B-----5:R-:W-:Y:S01]  /*15d50*/  LOP3.LUT R4, R4, 0xff, RZ, 0xc0, !PT ;  /* 0x000000ff04047812 */ /* 0x020fe200078ec0ff */
[----:B------:R-:W-:Y:S01]  /*15d60*/  BSSY B1, `(.L_x_47) ;  /* 0x000000b000017945 */ /* 0x000fe20003800000 */
[----:B------:R-:W-:Y:S02]  /*15d70*/  ISETP.LT.OR P3, PT, R0, 0x9, !P0 ;  /* 0x000000090000780c */ /* 0x000fe40004761670 */
[----:B------:R-:W-:-:S05]  /*15d80*/  F2FP.F16.E4M3.UNPACK_B R4, R4 ;  /* 0x00000004ff04723e */ /* 0x000fca00020006ff */
[----:B------:R-:W-:-:S05]  /*15d90*/  HADD2.F32 R4, -RZ, R4.H0_H0 ;  /* 0x20000004ff047230 */ /* 0x000fca0000004100 */
[----:B------:R-:W-:-:S04]  /*15da0*/  FMUL R4, R4, UR21 ;  /* 0x0000001504047c20 */ /* 0x000fc80008400000 */
[--C-:B------:R-:W-:Y:S01]  /*15db0*/  FFMA R5, R5, UR20, R4.reuse ;  /* 0x0000001405057c23 */ /* 0x100fe20008000004 */
[----:B------:R-:W-:-:S04]  /*15dc0*/  PRMT R4, RZ, 0x7610, R4 ;  /* 0x00007610ff047816 */ /* 0x000fc80000000004 */
[----:B------:R-:W-:-:S05]  /*15dd0*/  F2FP.SATFINITE.E4M3.F32.PACK_AB_MERGE_C R5, RZ, R5, RZ ;  /* 0x00000005ff05723e */ /* 0x000fca00048070ff */
[----:B------:R0:W-:Y:S01]  /*15de0*/  @!P2 STG.E.U8 desc[UR14][R26.64+0x1], R5 ;  /* 0x000001051a00a986 */ /* 0x0001e2000c10110e */
[----:B------:R-:W-:Y:S05]  /*15df0*/  @P3 BRA `(.L_x_48) ;  /* 0x0000000000043947 */ /* 0x000fea0003800000 */
[----:B------:R0:W5:Y:S02]  /*15e00*/  LDG.E.U8 R4, desc[UR14][R32.64+0x8] ;  /* 0x0000080e20047981 */ /* 0x000164000c1e1100 */
.L_x_48:
[----:B------:R-:W-:Y:S05]  /*15e10*/  BSYNC B1 ;  /* 0x0000000000017941 */ /* 0x000fea0003800000 */
.L_x_47:
        /* <DEDUP_REMOVED lines=12> */
.L_x_50:
[----:B------:R-:W-:Y:S05]  /*15ee0*/  BSYNC B1 ;  /* 0x0000000000017941 */ /* 0x000fea0003800000 */
.L_x_49:
        /* <DEDUP_REMOVED lines=12> */
.L_x_52:
[----:B------:R-:W-:Y:S05]  /*15fb0*/  BSYNC B1 ;  /* 0x0000000000017941 */ /* 0x000fea0003800000 */
.L_x_51:
        /* <DEDUP_REMOVED lines=12> */
.L_x_54:
[----:B------:R-:W-:Y:S05]  /*16080*/  BSYNC B1 ;  /* 0x0000000000017941 */ /* 0x000fea0003800000 */
.L_x_53:
        /* <DEDUP_REMOVED lines=12> */
.L_x_56:
[----:B------:R-:W-:Y:S05]  /*16150*/  BSYNC B1 ;  /* 0x0000000000017941 */ /* 0x000fea0003800000 */
.L_x_55:
        /* <DEDUP_REMOVED lines=12> */
.L_x_58:
[----:B------:R-:W-:Y:S05]  /*16220*/  BSYNC B1 ;  /* 0x0000000000017941 */ /* 0x000fea0003800000 */
.L_x_57:
        /* <DEDUP_REMOVED lines=12> */
.L_x_60:
[----:B------:R-:W-:Y:S05]  /*162f0*/  BSYNC B1 ;  /* 0x0000000000017941 */ /* 0x000fea0003800000 */
.L_x_59:
        /* <DEDUP_REMOVED lines=12> */
.L_x_62:
[----:B------:R-:W-:Y:S05]  /*163c0*/  BSYNC B1 ;  /* 0x0000000000017941 */ /* 0x000fea0003800000 */
.L_x_61:
        /* <DEDUP_REMOVED lines=12> */
.L_x_64:
[----:B------:R-:W-:Y:S05]  /*16490*/  BSYNC B1 ;  /* 0x0000000000017941 */ /* 0x000fea0003800000 */
.L_x_63:
        /* <DEDUP_REMOVED lines=12> */
.L_x_66:
[----:B------:R-:W-:Y:S05]  /*16560*/  BSYNC B1 ;  /* 0x0000000000017941 */ /* 0x000fea0003800000 */
.L_x_65:
        /* <DEDUP_REMOVED lines=12> */
.L_x_68:
[----:B------:R-:W-:Y:S05]  /*16630*/  BSYNC B1 ;  /* 0x0000000000017941 */ /* 0x000fea0003800000 */
.L_x_67:
        /* <DEDUP_REMOVED lines=12> */
.L_x_70:
[----:B------:R-:W-:Y:S05]  /*16700*/  BSYNC B1 ;  /* 0x0000000000017941 */ /* 0x000fea0003800000 */
.L_x_69:
        /* <DEDUP_REMOVED lines=12> */
.L_x_72:
[----:B------:R-:W-:Y:S05]  /*167d0*/  BSYNC B1 ;  /* 0x0000000000017941 */ /* 0x000fea0003800000 */
.L_x_71:
        /* <DEDUP_REMOVED lines=12> */
.L_x_74:
[----:B------:R-:W-:Y:S05]  /*168a0*/  BSYNC B1 ;  /* 0x0000000000017941 */ /* 0x000fea0003800000 */
.L_x_73:
        /* <DEDUP_REMOVED lines=12> */
.L_x_76:
[----:B------:R-:W-:Y:S05]  /*16970*/  BSYNC B1 ;  /* 0x0000000000017941 */ /* 0x000fea0003800000 */
.L_x_75:
        /* <DEDUP_REMOVED lines=12> */
.L_x_78:
[----:B------:R-:W-:Y:S05]  /*16a40*/  BSYNC B1 ;  /* 0x0000000000017941 */ /* 0x000fea0003800000 */
.L_x_77:
        /* <DEDUP_REMOVED lines=12> */
.L_x_80:
[----:B------:R-:W-:Y:S05]  /*16b10*/  BSYNC B1 ;  /* 0x0000000000017941 */ /* 0x000fea0003800000 */
.L_x_79:
        /* <DEDUP_REMOVED lines=12> */
.L_x_82:
[----:B------:R-:W-:Y:S05]  /*16be0*/  BSYNC B1 ;  /* 0x0000000000017941 */ /* 0x000fea0003800000 */
.L_x_81:
        /* <DEDUP_REMOVED lines=12> */
.L_x_84:
[----:B------:R-:W-:Y:S05]  /*16cb0*/  BSYNC B1 ;  /* 0x0000000000017941 */ /* 0x000fea0003800000 */
.L_x_83:
        /* <DEDUP_REMOVED lines=12> */
.L_x_86:
[----:B------:R-:W-:Y:S05]  /*16d80*/  BSYNC B1 ;  /* 0x0000000000017941 */ /* 0x000fea0003800000 */
.L_x_85:
        /* <DEDUP_REMOVED lines=12> */
.L_x_88:
[----:B------:R-:W-:Y:S05]  /*16e50*/  BSYNC B1 ;  /* 0x0000000000017941 */ /* 0x000fea0003800000 */
.L_x_87:
        /* <DEDUP_REMOVED lines=12> */
.L_x_90:
[----:B------:R-:W-:Y:S05]  /*16f20*/  BSYNC B1 ;  /* 0x0000000000017941 */ /* 0x000fea0003800000 */
.L_x_89:
        /* <DEDUP_REMOVED lines=12> */
.L_x_92:
[----:B------:R-:W-:Y:S05]  /*16ff0*/  BSYNC B1 ;  /* 0x0000000000017941 */ /* 0x000fea0003800000 */
.L_x_91:
        /* <DEDUP_REMOVED lines=12> */
.L_x_94:
[----:B------:R-:W-:Y:S05]  /*170c0*/  BSYNC B1 ;  /* 0x0000000000017941 */ /* 0x000fea0003800000 */
.L_x_93:
        /* <DEDUP_REMOVED lines=12> */
.L_x_96:
[----:B------:R-:W-:Y:S05]  /*17190*/  BSYNC B1 ;  /* 0x0000000000017941 */ /* 0x000fea0003800000 */
.L_x_95:
        /* <DEDUP_REMOVED lines=12> */
.L_x_98:
[----:B------:R-:W-:Y:S05]  /*17260*/  BSYNC B1 ;  /* 0x0000000000017941 */ /* 0x000fea0003800000 */
.L_x_97:
        /* <DEDUP_REMOVED lines=12> */
.L_x_100:
[----:B------:R-:W-:Y:S05]  /*17330*/  BSYNC B1 ;  /* 0x0000000000017941 */ /* 0x000fea0003800000 */
.L_x_99:
        /* <DEDUP_REMOVED lines=12> */
.L_x_102:
[----:B------:R-:W-:Y:S05]  /*17400*/  BSYNC B1 ;  /* 0x0000000000017941 */ /* 0x000fea0003800000 */
.L_x_101:
        /* <DEDUP_REMOVED lines=12> */
.L_x_104:
[----:B------:R-:W-:Y:S05]  /*174d0*/  BSYNC B1 ;  /* 0x0000000000017941 */ /* 0x000fea0003800000 */
.L_x_103:
        /* <DEDUP_REMOVED lines=12> */
.L_x_106:
[----:B------:R-:W-:Y:S05]  /*175a0*/  BSYNC B1 ;  /* 0x0000000000017941 */ /* 0x000fea0003800000 */
.L_x_105:
        /* <DEDUP_REMOVED lines=12> */
.L_x_108:
[----:B------:R-:W-:Y:S05]  /*17670*/  BSYNC B1 ;  /* 0x0000000000017941 */ /* 0x000fea0003800000 */
.L_x_107:
        /* <DEDUP_REMOVED lines=12> */
.L_x_110:
[----:B------:R-:W-:Y:S05]  /*17740*/  BSYNC B1 ;  /* 0x0000000000017941 */ /* 0x000fea0003800000 */
.L_x_109:
        /* <DEDUP_REMOVED lines=12> */
.L_x_112:
[----:B------:R-:W-:Y:S05]  /*17810*/  BSYNC B1 ;  /* 0x0000000000017941 */ /* 0x000fea0003800000 */
.L_x_111:
        /* <DEDUP_REMOVED lines=12> */
.L_x_114:
[----:B------:R-:W-:Y:S05]  /*178e0*/  BSYNC B1 ;  /* 0x0000000000017941 */ /* 0x000fea0003800000 */
.L_x_113:
        /* <DEDUP_REMOVED lines=12> */
.L_x_116:
[----:B------:R-:W-:Y:S05]  /*179b0*/  BSYNC B1 ;  /* 0x0000000000017941 */ /* 0x000fea0003800000 */
.L_x_115:
        /* <DEDUP_REMOVED lines=12> */
.L_x_118:
[----:B------:R-:W-:Y:S05]  /*17a80*/  BSYNC B1 ;  /* 0x0000000000017941 */ /* 0x000fea0003800000 */
.L_x_117:
        /* <DEDUP_REMOVED lines=12> */
.L_x_120:
[----:B------:R-:W-:Y:S05]  /*17b50*/  BSYNC B1 ;  /* 0x0000000000017941 */ /* 0x000fea0003800000 */
.L_x_119:
        /* <DEDUP_REMOVED lines=12> */
.L_x_122:
[----:B------:R-:W-:Y:S05]  /*17c20*/  BSYNC B1 ;  /* 0x0000000000017941 */ /* 0x000fea0003800000 */
.L_x_121:
        /* <DEDUP_REMOVED lines=12> */
.L_x_124:
[----:B------:R-:W-:Y:S05]  /*17cf0*/  BSYNC B1 ;  /* 0x0000000000017941 */ /* 0x000fea0003800000 */
.L_x_123:
[----:B-----5:R-:W-:Y:S01]  /*17d00*/  LOP3.LUT R4, R4, 0xff, RZ, 0xc0, !PT ;  /* 0x000000ff04047812 */ /* 0x020fe200078ec0ff */
[----:B------:R-:W-:Y:S01]  /*17d10*/  BSSY B1, `(.L_x_125) ;  /* 0x000000b000017945 */ /* 0x000fe20003800000 */
[----:B------:R-:W-:Y:S02]  /*17d20*/  ISETP.LT.OR P2, PT, R0, 0x52, !P1 ;  /* 0x000000520000780c */ /* 0x000fe40004f41670 */
[----:B------:R-:W-:-:S05]  /*17d30*/  F2FP.F16.E4M3.UNPACK_B R4, R4 ;  /* 0x00000004ff04723e */ /* 0x000fca00020006ff */
[----:B------:R-:W-:-:S05]  /*17d40*/  HADD2.F32 R4, -RZ, R4.H0_H0 ;  /* 0x20000004ff047230 */ /* 0x000fca0000004100 */
[----:B------:R-:W-:-:S04]  /*17d50*/  FMUL R4, R4, UR21 ;  /* 0x0000001504047c20 */ /* 0x000fc80008400000 */
[----:B------:R-:W-:-:S05]  /*17d60*/  FFMA R4, R172, UR20, R4 ;  /* 0x00000014ac047c23 */ /* 0x000fca0008000004 */
[----:B0-----:R-:W-:Y:S02]  /*17d70*/  F2FP.SATFINITE.E4M3.F32.PACK_AB_MERGE_C R5, RZ, R4, RZ ;  /* 0x00000004ff05723e */ /* 0x001fe400048070ff */
[----:B------:R-:W-:-:S03]  /*17d80*/  PRMT R4, RZ, 0x7610, R4 ;  /* 0x00007610ff047816 */ /* 0x000fc60000000004 */
[----:B------:R0:W-:Y:S01]  /*17d90*/  @!P3 STG.E.U8 desc[UR14][R26.64+0x50], R5 ;  /* 0x000050051a00b986 */ /* 0x0001e2000c10110e */
[----:B------:R-:W-:Y:S05]  /*17da0*/  @P2 BRA `(.L_x_126) ;  /* 0x0000000000042947 */ /* 0x000fea0003800000 */
[----:B------:R0:W5:Y:S02]  /*17db0*/  LDG.E.U8 R4, desc[UR14][R2.64+0x51] ;  /* 0x0000510e02047981 */ /* 0x000164000c1e1100 */
.L_x_126:
[----:B------:R-:W-:Y:S05]  /*17dc0*/  BSYNC B1 ;  /* 0x0000000000017941 */ /* 0x000fea0003800000 */
.L_x_125:
        /* <DEDUP_REMOVED lines=12> */
.L_x_128:
[----:B------:R-:W-:Y:S05]  /*17e90*/  BSYNC B1 ;  /* 0x0000000000017941 */ /* 0x000fea0003800000 */
.L_x_127:
        /* <DEDUP_REMOVED lines=12> */
.L_x_130:
[----:B------:R-:W-:Y:S05]  /*17f60*/  BSYNC B1 ;  /* 0x0000000000017941 */ /* 0x000fea0003800000 */
.L_x_129:
        /* <DEDUP_REMOVED lines=12> */
.L_x_132:
[----:B------:R-:W-:Y:S05]  /*18030*/  BSYNC B1 ;  /* 0x0000000000017941 */ /* 0x000fea0003800000 */
.L_x_131:
[----:B-----5:R-:W-:Y:S01]  /*18040*/  LOP3.LUT R4, R4, 0xff, RZ, 0xc0, !PT ;  /* 0x000000ff04047812 */ /* 0x020fe200078ec0ff */
[----:B------:R-:W-:Y:S01]  /*18050*/  BSSY B1, `(.L_x_133) ;  /* 0x000000b000017945 */ /* 0x000fe20003800000 */
[----:B------:R-:W-:Y:S02]  /*18060*/  ISETP.LT.OR P2, PT, R0, 0x5a, !P1 ;  /* 0x0000005a0000780c */ /* 0x000fe40004f41670 */
[----:B------:R-:W-:-:S05]  /*18070*/  F2FP.F16.E4M3.UNPACK_B R4, R4 ;  /* 0x00000004ff04723e */ /* 0x000fca00020006ff */
[----:B------:R-:W-:-:S05]  /*18080*/  HADD2.F32 R4, -RZ, R4.H0_H0 ;  /* 0x20000004ff047230 */ /* 0x000fca0000004100 */
[----:B0-----:R-:W-:Y:S01]  /*18090*/  FMUL R5, R4, UR21 ;  /* 0x0000001504057c20 */ /* 0x001fe20008400000 */
[----:B------:R-:W-:-:S03]  /*180a0*/  PRMT R4, RZ, 0x7610, R4 ;  /* 0x00007610ff047816 */ /* 0x000fc60000000004 */
[----:B------:R-:W-:-:S05]  /*180b0*/  FFMA R5, R176, UR20, R5 ;  /* 0x00000014b0057c23 */ /* 0x000fca0008000005 */
[----:B------:R-:W-:-:S05]  /*180c0*/  F2FP.SATFINITE.E4M3.F32.PACK_AB_MERGE_C R5, RZ, R5, RZ ;  /* 0x00000005ff05723e */ /* 0x000fca00048070ff */
[----:B------:R0:W-:Y:S01]  /*180d0*/  @!P3 STG.E.U8 desc[UR14][R26.64+0x58], R5 ;  /* 0x000058051a00b986 */ /* 0x0001e2000c10110e */
[----:B------:R-:W-:Y:S05]  /*180e0*/  @P2 BRA `(.L_x_134) ;  /* 0x0000000000042947 */ /* 0x000fea0003800000 */
[----:B------:R0:W5:Y:S02]  /*180f0*/  LDG.E.U8 R4, desc[UR14][R2.64+0x59] ;  /* 0x0000590e02047981 */ /* 0x000164000c1e1100 */
.L_x_134:
[----:B------:R-:W-:Y:S05]  /*18100*/  BSYNC B1 ;  /* 0x0000000000017941 */ /* 0x000fea0003800000 */
.L_x_133:
        /* <DEDUP_REMOVED lines=12> */
.L_x_136:
[----:B------:R-:W-:Y:S05]  /*181d0*/  BSYNC B1 ;  /* 0x0000000000017941 */ /* 0x000fea0003800000 */
.L_x_135:
        /* <DEDUP_REMOVED lines=12> */
.L_x_138:
[----:B------:R-:W-:Y:S05]  /*182a0*/  BSYNC B1 ;  /* 0x0000000000017941 */ /* 0x000fea0003800000 */
.L_x_137:
        /* <DEDUP_REMOVED lines=12> */
.L_x_140:
[----:B------:R-:W-:Y:S05]  /*18370*/  BSYNC B1 ;  /* 0x0000000000017941 */ /* 0x000fea0003800000 */
.L_x_139:
        /* <DEDUP_REMOVED lines=12> */
.L_x_142:
[----:B------:R-:W-:Y:S05]  /*18440*/  BSYNC B1 ;  /* 0x0000000000017941 */ /* 0x000fea0003800000 */
.L_x_141:
        /* <DEDUP_REMOVED lines=12> */
.L_x_144:
[----:B------:R-:W-:Y:S05]  /*18510*/  BSYNC B1 ;  /* 0x0000000000017941 */ /* 0x000fea0003800000 */
.L_x_143:
        /* <DEDUP_REMOVED lines=12> */
.L_x_146:
[----:B------:R-:W-:Y:S05]  /*185e0*/  BSYNC B1 ;  /* 0x0000000000017941 */ /* 0x000fea0003800000 */
.L_x_145:
        /* <DEDUP_REMOVED lines=12> */
.L_x_148:
[----:B------:R-:W-:Y:S05]  /*186b0*/  BSYNC B1 ;  /* 0x0000000000017941 */ /* 0x000fea0003800000 */
.L_x_147:
        /* <DEDUP_REMOVED lines=12> */
.L_x_150:
[----:B------:R-:W-:Y:S05]  /*18780*/  BSYNC B1 ;  /* 0x0000000000017941 */ /* 0x000fea0003800000 */
.L_x_149:
        /* <DEDUP_REMOVED lines=12> */
.L_x_152:
[----:B------:R-:W-:Y:S05]  /*18850*/  BSYNC B1 ;  /* 0x0000000000017941 */ /* 0x000fea0003800000 */
.L_x_151:
        /* <DEDUP_REMOVED lines=12> */
.L_x_154:
[----:B------:R-:W-:Y:S05]  /*18920*/  BSYNC B1 ;  /* 0x0000000000017941 */ /* 0x000fea0003800000 */
.L_x_153:
        /* <DEDUP_REMOVED lines=12> */
.L_x_156:
[----:B------:R-:W-:Y:S05]  /*189f0*/  BSYNC B1 ;  /* 0x0000000000017941 */ /* 0x000fea0003800000 */
.L_x_155:
        /* <DEDUP_REMOVED lines=12> */
.L_x_158:
[----:B------:R-:W-:Y:S05]  /*18ac0*/  BSYNC B1 ;  /* 0x0000000000017941 */ /* 0x000fea0003800000 */
.L_x_157:
        /* <DEDUP_REMOVED lines=12> */
.L_x_160:
[----:B------:R-:W-:Y:S05]  /*18b90*/  BSYNC B1 ;  /* 0x0000000000017941 */ /* 0x000fea0003800000 */
.L_x_159:
        /* <DEDUP_REMOVED lines=12> */
.L_x_162:
[----:B------:R-:W-:Y:S05]  /*18c60*/  BSYNC B1 ;  /* 0x0000000000017941 */ /* 0x000fea0003800000 */
.L_x_161:
        /* <DEDUP_REMOVED lines=12> */
.L_x_164:
[----:B------:R-:W-:Y:S05]  /*18d30*/  BSYNC B1 ;  /* 0x0000000000017941 */ /* 0x000fea0003800000 */
.L_x_163:
        /* <DEDUP_REMOVED lines=12> */
.L_x_166:
[----:B------:R-:W-:Y:S05]  /*18e00*/  BSYNC B1 ;  /* 0x0000000000017941 */ /* 0x000fea0003800000 */
.L_x_165:
        /* <DEDUP_REMOVED lines=12> */
.L_x_168:
[----:B------:R-:W-:Y:S05]  /*18ed0*/  BSYNC B1 ;  /* 0x0000000000017941 */ /* 0x000fea0003800000 */
.L_x_167:
        /* <DEDUP_REMOVED lines=12> */
.L_x_170:
[----:B------:R-:W-:Y:S05]  /*18fa0*/  BSYNC B1 ;  /* 0x0000000000017941 */ /* 0x000fea0003800000 */
.L_x_169:
        /* <DEDUP_REMOVED lines=12> */
.L_x_172:
[----:B------:R-:W-:Y:S05]  /*19070*/  BSYNC B1 ;  /* 0x0000000000017941 */ /* 0x000fea0003800000 */
.L_x_171:
        /* <DEDUP_REMOVED lines=12> */
.L_x_174:
[----:B------:R-:W-:Y:S05]  /*19140*/  BSYNC B1 ;  /* 0x0000000000017941 */ /* 0x000fea0003800000 */
.L_x_173:
        /* <DEDUP_REMOVED lines=12> */
.L_x_176:
[----:B------:R-:W-:Y:S05]  /*19210*/  BSYNC B1 ;  /* 0x0000000000017941 */ /* 0x000fea0003800000 */
.L_x_175:
        /* <DEDUP_REMOVED lines=12> */
.L_x_178:
[----:B------:R-:W-:Y:S05]  /*192e0*/  BSYNC B1 ;  /* 0x0000000000017941 */ /* 0x000fea0003800000 */
.L_x_177:
        /* <DEDUP_REMOVED lines=12> */
.L_x_180:
[----:B------:R-:W-:Y:S05]  /*193b0*/  BSYNC B1 ;  /* 0x0000000000017941 */ /* 0x000fea0003800000 */
.L_x_179:
        /* <DEDUP_REMOVED lines=12> */
.L_x_182:
[----:B------:R-:W-:Y:S05]  /*19480*/  BSYNC B1 ;  /* 0x0000000000017941 */ /* 0x000fea0003800000 */
.L_x_181:
        /* <DEDUP_REMOVED lines=12> */
.L_x_184:
[----:B------:R-:W-:Y:S05]  /*19550*/  BSYNC B1 ;  /* 0x0000000000017941 */ /* 0x000fea0003800000 */
.L_x_183:
        /* <DEDUP_REMOVED lines=12> */
.L_x_186:
[----:B------:R-:W-:Y:S05]  /*19620*/  BSYNC B1 ;  /* 0x0000000000017941 */ /* 0x000fea0003800000 */
.L_x_185:
        /* <DEDUP_REMOVED lines=12> */
.L_x_188:
[----:B------:R-:W-:Y:S05]  /*196f0*/  BSYNC B1 ;  /* 0x0000000000017941 */ /* 0x000fea0003800000 */
.L_x_187:
        /* <DEDUP_REMOVED lines=12> */
.L_x_190:
[----:B------:R-:W-:Y:S05]  /*197c0*/  BSYNC B1 ;  /* 0x0000000000017941 */ /* 0x000fea0003800000 */
.L_x_189:
        /* <DEDUP_REMOVED lines=12> */
.L_x_192:
[----:B------:R-:W-:Y:S05]  /*19890*/  BSYNC B1 ;  /* 0x0000000000017941 */ /* 0x000fea0003800000 */
.L_x_191:
        /* <DEDUP_REMOVED lines=12> */
.L_x_194:
[----:B------:R-:W-:Y:S05]  /*19960*/  BSYNC B1 ;  /* 0x0000000000017941 */ /* 0x000fea0003800000 */
.L_x_193:
        /* <DEDUP_REMOVED lines=12> */
.L_x_196:
[----:B------:R-:W-:Y:S05]  /*19a30*/  BSYNC B1 ;  /* 0x0000000000017941 */ /* 0x000fea0003800000 */
.L_x_195:
        /* <DEDUP_REMOVED lines=12> */
.L_x_198:
[----:B------:R-:W-:Y:S05]  /*19b00*/  BSYNC B1 ;  /* 0x0000000000017941 */ /* 0x000fea0003800000 */
.L_x_197:
        /* <DEDUP_REMOVED lines=12> */
.L_x_200:
[----:B------:R-:W-:Y:S05]  /*19bd0*/  BSYNC B1 ;  /* 0x0000000000017941 */ /* 0x000fea0003800000 */
.L_x_199:
        /* <DEDUP_REMOVED lines=12> */
.L_x_202:
[----:B------:R-:W-:Y:S05]  /*19ca0*/  BSYNC B1 ;  /* 0x0000000000017941 */ /* 0x000fea0003800000 */
.L_x_201:
        /* <DEDUP_REMOVED lines=12> */
.L_x_204:
[----:B------:R-:W-:Y:S05]  /*19d70*/  BSYNC B1 ;  /* 0x0000000000017941 */ /* 0x000fea0003800000 */
.L_x_203:
        /* <DEDUP_REMOVED lines=12> */
.L_x_206:
[----:B------:R-:W-:Y:S05]  /*19e40*/  BSYNC B1 ;  /* 0x0000000000017941 */ /* 0x000fea0003800000 */
.L_x_205:
        /* <DEDUP_REMOVED lines=12> */
.L_x_208:
[----:B------:R-:W-:Y:S05]  /*19f10*/  BSYNC B1 ;  /* 0x0000000000017941 */ /* 0x000fea0003800000 */
.L_x_207:
        /* <DEDUP_REMOVED lines=12> */
.L_x_210:
[----:B------:R-:W-:Y:S05]  /*19fe0*/  BSYNC B1 ;  /* 0x0000000000017941 */ /* 0x000fea0003800000 */
.L_x_209:
        /* <DEDUP_REMOVED lines=12> */
.L_x_212:
[----:B------:R-:W-:Y:S05]  /*1a0b0*/  BSYNC B1 ;  /* 0x0000000000017941 */ /* 0x000fea0003800000 */
.L_x_211:
        /* <DEDUP_REMOVED lines=12> */
.L_x_214:
[----:B------:R-:W-:Y:S05]  /*1a180*/  BSYNC B1 ;  /* 0x0000000000017941 */ /* 0x000fea0003800000 */
.L_x_213:
        /* <DEDUP_REMOVED lines=12> */
.L_x_216:
[----:B------:R-:W-:Y:S05]  /*1a250*/  BSYNC B1 ;  /* 0x0000000000017941 */ /* 0x000fea0003800000 */
.L_x_215:
        /* <DEDUP_REMOVED lines=12> */
.L_x_218:
[----:B------:R-:W-:Y:S05]  /*1a320*/  BSYNC B1 ;  /* 0x0000000000017941 */ /* 0x000fea0003800000 */
.L_x_217:
        /* <DEDUP_REMOVED lines=12> */
.L_x_220:
[----:B------:R-:W-:Y:S05]  /*1a3f0*/  BSYNC B1 ;  /* 0x0000000000017941 */ /* 0x000fea0003800000 */
.L_x_219:
        /* <DEDUP_REMOVED lines=12> */
.L_x_222:
[----:B------:R-:W-:Y:S05]  /*1a4c0*/  BSYNC B1 ;  /* 0x0000000000017941 */ /* 0x000fea0003800000 */
.L_x_221:
        /* <DEDUP_REMOVED lines=12> */
.L_x_224:
[----:B------:R-:W-:Y:S05]  /*1a590*/  BSYNC B1 ;  /* 0x0000000000017941 */ /* 0x000fea0003800000 */
.L_x_223:
        /* <DEDUP_REMOVED lines=12> */
.L_x_226:
[----:B------:R-:W-:Y:S05]  /*1a660*/  BSYNC B1 ;  /* 0x0000000000017941 */ /* 0x000fea0003800000 */
.L_x_225:
        /* <DEDUP_REMOVED lines=12> */
.L_x_228:
[----:B------:R-:W-:Y:S05]  /*1a730*/  BSYNC B1 ;  /* 0x0000000000017941 */ /* 0x000fea0003800000 */
.L_x_227:
        /* <DEDUP_REMOVED lines=12> */
.L_x_230:
[----:B------:R-:W-:Y:S05]  /*1a800*/  BSYNC B1 ;  /* 0x0000000000017941 */ /* 0x000fea0003800000 */
.L_x_229:
        /* <DEDUP_REMOVED lines=12> */
.L_x_232:
[----:B------:R-:W-:Y:S05]  /*1a8d0*/  BSYNC B1 ;  /* 0x0000000000017941 */ /* 0x000fea0003800000 */
.L_x_231:
        /* <DEDUP_REMOVED lines=12> */
.L_x_234:
[----:B------:R-:W-:Y:S05]  /*1a9a0*/  BSYNC B1 ;  /* 0x0000000000017941 */ /* 0x000fea0003800000 */
.L_x_233:
        /* <DEDUP_REMOVED lines=12> */
.L_x_236:
[----:B------:R-:W-:Y:S05]  /*1aa70*/  BSYNC B1 ;  /* 0x0000000000017941 */ /* 0x000fea0003800000 */
.L_x_235:
        /* <DEDUP_REMOVED lines=12> */
.L_x_238:
[----:B------:R-:W-:Y:S05]  /*1ab40*/  BSYNC B1 ;  /* 0x0000000000017941 */ /* 0x000fea0003800000 */
.L_x_237:
        /* <DEDUP_REMOVED lines=12> */
.L_x_240:
[----:B------:R-:W-:Y:S05]  /*1ac10*/  BSYNC B1 ;  /* 0x0000000000017941 */ /* 0x000fea0003800000 */
.L_x_239:
        /* <DEDUP_REMOVED lines=12> */
.L_x_242:
[----:B------:R-:W-:Y:S05]  /*1ace0*/  BSYNC B1 ;  /* 0x0000000000017941 */ /* 0x000fea0003800000 */
.L_x_241:
        /* <DEDUP_REMOVED lines=12> */
.L_x_244:
[----:B------:R-:W-:Y:S05]  /*1adb0*/  BSYNC B1 ;  /* 0x0000000000017941 */ /* 0x000fea0003800000 */
.L_x_243:
        /* <DEDUP_REMOVED lines=12> */
.L_x_246:
[----:B------:R-:W-:Y:S05]  /*1ae80*/  BSYNC B1 ;  /* 0x0000000000017941 */ /* 0x000fea0003800000 */
.L_x_245:
        /* <DEDUP_REMOVED lines=12> */
.L_x_248:
[----:B------:R-:W-:Y:S05]  /*1af50*/  BSYNC B1 ;  /* 0x0000000000017941 */ /* 0x000fea0003800000 */
.L_x_247:
        /* <DEDUP_REMOVED lines=12> */
.L_x_250:
[----:B------:R-:W-:Y:S05]  /*1b020*/  BSYNC B1 ;  /* 0x0000000000017941 */ /* 0x000fea0003800000 */
.L_x_249:
        /* <DEDUP_REMOVED lines=12> */
.L_x_252:
[----:B------:R-:W-:Y:S05]  /*1b0f0*/  BSYNC B1 ;  /* 0x0000000000017941 */ /* 0x000fea0003800000 */
.L_x_251:
        /* <DEDUP_REMOVED lines=12> */
.L_x_254:
[----:B------:R-:W-:Y:S05]  /*1b1c0*/  BSYNC B1 ;  /* 0x0000000000017941 */ /* 0x000fea0003800000 */
.L_x_253:
        /* <DEDUP_REMOVED lines=12> */
.L_x_256:
[----:B------:R-:W-:Y:S05]  /*1b290*/  BSYNC B1 ;  /* 0x0000000000017941 */ /* 0x000fea0003800000 */
.L_x_255:
[----:B0-----:R-:W2:Y:S01]  /*1b2a0*/  LDL.LU R5, [R1+0x200] ;  /* 0x0002000001057983 */ /* 0x001ea20000300800 */
[----:B-----5:R-:W-:Y:S01]  /*1b2b0*/  LOP3.LUT R4, R4, 0xff, RZ, 0xc0, !PT ;  /* 0x000000ff04047812 */ /* 0x020fe200078ec0ff */
[----:B------:R-:W-:Y:S01]  /*1b2c0*/  BSSY B1, `(.L_x_257) ;  /* 0x000000b000017945 */ /* 0x000fe20003800000 */
[----:B------:R-:W-:Y:S02]  /*1b2d0*/  ISETP.LT.OR P2, PT, R0, 0xda, !P0 ;  /* 0x000000da0000780c */ /* 0x000fe40004741670 */
[----:B------:R-:W-:-:S05]  /*1b2e0*/  F2FP.F16.E4M3.UNPACK_B R4, R4 ;  /* 0x00000004ff04723e */ /* 0x000fca00020006ff */
[----:B------:R-:W-:-:S05]  /*1b2f0*/  HADD2.F32 R4, -RZ, R4.H0_H0 ;  /* 0x20000004ff047230 */ /* 0x000fca0000004100 */
[----:B------:R-:W-:-:S04]  /*1b300*/  FMUL R4, R4, UR21 ;  /* 0x0000001504047c20 */ /* 0x000fc80008400000 */
[----:B--2---:R-:W-:-:S05]  /*1b310*/  FFMA R4, R5, UR20, R4 ;  /* 0x0000001405047c23 */ /* 0x004fca0008000004 */
[----:B------:R-:W-:Y:S02]  /*1b320*/  F2FP.SATFINITE.E4M3.F32.PACK_AB_MERGE_C R5, RZ, R4, RZ ;  /* 0x00000004ff05723e */ /* 0x000fe400048070ff */
[----:B------:R-:W-:-:S03]  /*1b330*/  PRMT R4, RZ, 0x7610, R4 ;  /* 0x00007610ff047816 */ /* 0x000fc60000000004 */
[----:B------:R0:W-:Y:S01]  /*1b340*/  @!P3 STG.E.U8 desc[UR14][R24.64+0xd8], R5 ;  /* 0x0000d8051800b986 */ /* 0x0001e2000c10110e */
[----:B------:R-:W-:Y:S05]  /*1b350*/  @P2 BRA `(.L_x_258) ;  /* 0x0000000000042947 */ /* 0x000fea0003800000 */
[----:B------:R2:W5:Y:S02]  /*1b360*/  LDG.E.U8 R4, desc[UR14][R32.64+0xd9] ;  /* 0x0000d90e20047981 */ /* 0x000564000c1e1100 */
.L_x_258:
[----:B------:R-:W-:Y:S05]  /*1b370*/  BSYNC B1 ;  /* 0x0000000000017941 */ /* 0x000fea0003800000 */
.L_x_257:
[----:B0-----:R-:W3:Y:S01]  /*1b380*/  LDL.LU R5, [R1+0x204] ;  /* 0x0002040001057983 */ /* 0x001ee20000300800 */
[----:B-----5:R-:W-:Y:S01]  /*1b390*/  LOP3.LUT R4, R4, 0xff, RZ, 0xc0, !PT ;  /* 0x000000ff04047812 */ /* 0x020fe200078ec0ff */
[----:B------:R-:W-:Y:S01]  /*1b3a0*/  BSSY B1, `(.L_x_259) ;  /* 0x000000b000017945 */ /* 0x000fe20003800000 */
[----:B------:R-:W-:Y:S02]  /*1b3b0*/  ISETP.LT.OR P3, PT, R0, 0xd9, !P1 ;  /* 0x000000d90000780c */ /* 0x000fe40004f61670 */
[----:B------:R-:W-:-:S05]  /*1b3c0*/  F2FP.F16.E4M3.UNPACK_B R4, R4 ;  /* 0x00000004ff04723e */ /* 0x000fca00020006ff */
[----:B------:R-:W-:-:S05]  /*1b3d0*/  HADD2.F32 R4, -RZ, R4.H0_H0 ;  /* 0x20000004ff047230 */ /* 0x000fca0000004100 */
[----:B------:R-:W-:-:S04]  /*1b3e0*/  FMUL R4, R4, UR21 ;  /* 0x0000001504047c20 */ /* 0x000fc80008400000 */
[----:B---3--:R-:W-:-:S05]  /*1b3f0*/  FFMA R4, R5, UR20, R4 ;  /* 0x0000001405047c23 */ /* 0x008fca0008000004 */
[----:B------:R-:W-:Y:S02]  /*1b400*/  F2FP.SATFINITE.E4M3.F32.PACK_AB_MERGE_C R5, RZ, R4, RZ ;  /* 0x00000004ff05723e */ /* 0x000fe400048070ff */
[----:B------:R-:W-:-:S03]  /*1b410*/  PRMT R4, RZ, 0x7610, R4 ;  /* 0x00007610ff047816 */ /* 0x000fc60000000004 */
[----:B------:R0:W-:Y:S01]  /*1b420*/  @!P2 STG.E.U8 desc[UR14][R24.64+0xd9], R5 ;  /* 0x0000d9051800a986 */ /* 0x0001e2000c10110e */
[----:B------:R-:W-:Y:S05]  /*1b430*/  @P3 BRA `(.L_x_260) ;  /* 0x0000000000043947 */ /* 0x000fea0003800000 */
[----:B------:R3:W5:Y:S02]  /*1b440*/  LDG.E.U8 R4, desc[UR14][R2.64+0xd8] ;  /* 0x0000d80e02047981 */ /* 0x000764000c1e1100 */
.L_x_260:
[----:B------:R-:W-:Y:S05]  /*1b450*/  BSYNC B1 ;  /* 0x0000000000017941 */ /* 0x000fea0003800000 */
.L_x_259:
        /* <DEDUP_REMOVED lines=13> */
.L_x_262:
[----:B------:R-:W-:Y:S05]  /*1b530*/  BSYNC B1 ;  /* 0x0000000000017941 */ /* 0x000fea0003800000 */
.L_x_261:
        /* <DEDUP_REMOVED lines=13> */
.L_x_264:
[----:B------:R-:W-:Y:S05]  /*1b610*/  BSYNC B1 ;  /* 0x0000000000017941 */ /* 0x000fea0003800000 */
.L_x_263:
        /* <DEDUP_REMOVED lines=13> */
.L_x_266:
[----:B------:R-:W-:Y:S05]  /*1b6f0*/  BSYNC B1 ;  /* 0x0000000000017941 */ /* 0x000fea0003800000 */
.L_x_265:
        /* <DEDUP_REMOVED lines=13> */
.L_x_268:
[----:B------:R-:W-:Y:S05]  /*1b7d0*/  BSYNC B1 ;  /* 0x0000000000017941 */ /* 0x000fea0003800000 */
.L_x_267:
        /* <DEDUP_REMOVED lines=13> */
.L_x_270:
[----:B------:R-:W-:Y:S05]  /*1b8b0*/  BSYNC B1 ;  /* 0x0000000000017941 */ /* 0x000fea0003800000 */
.L_x_269:
        /* <DEDUP_REMOVED lines=13> */
.L_x_272:
[----:B------:R-:W-:Y:S05]  /*1b990*/  BSYNC B1 ;  /* 0x0000000000017941 */ /* 0x000fea0003800000 */
.L_x_271:
        /* <DEDUP_REMOVED lines=13> */
.L_x_274:
[----:B------:R-:W-:Y:S05]  /*1ba70*/  BSYNC B1 ;  /* 0x0000000000017941 */ /* 0x000fea0003800000 */
.L_x_273:
        /* <DEDUP_REMOVED lines=13> */
.L_x_276:
[----:B------:R-:W-:Y:S05]  /*1bb50*/  BSYNC B1 ;  /* 0x0000000000017941 */ /* 0x000fea0003800000 */
.L_x_275:
        /* <DEDUP_REMOVED lines=13> */
.L_x_278:
[----:B------:R-:W-:Y:S05]  /*1bc30*/  BSYNC B1 ;  /* 0x0000000000017941 */ /* 0x000fea0003800000 */
.L_x_277:
        /* <DEDUP_REMOVED lines=13> */
.L_x_280:
[----:B------:R-:W-:Y:S05]  /*1bd10*/  BSYNC B1 ;  /* 0x0000000000017941 */ /* 0x000fea0003800000 */
.L_x_279:
        /* <DEDUP_REMOVED lines=13> */
.L_x_282:
[----:B------:R-:W-:Y:S05]  /*1bdf0*/  BSYNC B1 ;  /* 0x0000000000017941 */ /* 0x000fea0003800000 */
.L_x_281:
        /* <DEDUP_REMOVED lines=13> */
.L_x_284:
[----:B------:R-:W-:Y:S05]  /*1bed0*/  BSYNC B1 ;  /* 0x0000000000017941 */ /* 0x000fea0003800000 */
.L_x_283:
        /* <DEDUP_REMOVED lines=13> */
.L_x_286:
[----:B------:R-:W-:Y:S05]  /*1bfb0*/  BSYNC B1 ;  /* 0x0000000000017941 */ /* 0x000fea0003800000 */
.L_x_285:
        /* <DEDUP_REMOVED lines=13> */
.L_x_288:
[----:B------:R-:W-:Y:S05]  /*1c090*/  BSYNC B1 ;  /* 0x0000000000017941 */ /* 0x000fea0003800000 */
.L_x_287:
        /* <DEDUP_REMOVED lines=13> */
.L_x_290:
[----:B------:R-:W-:Y:S05]  /*1c170*/  BSYNC B1 ;  /* 0x0000000000017941 */ /* 0x000fea0003800000 */
.L_x_289:
        /* <DEDUP_REMOVED lines=13> */
.L_x_292:
[----:B------:R-:W-:Y:S05]  /*1c250*/  BSYNC B1 ;  /* 0x0000000000017941 */ /* 0x000fea0003800000 */
.L_x_291:
        /* <DEDUP_REMOVED lines=13> */
.L_x_294:
[----:B------:R-:W-:Y:S05]  /*1c330*/  BSYNC B1 ;  /* 0x0000000000017941 */ /* 0x000fea0003800000 */
.L_x_293:
[----:B------:R-:W2:Y:S01]  /*1c340*/  LDL.LU R7, [R1+0x24c] ;  /* 0x00024c0001077983 */ /* 0x000ea20000300800 */
[----:B-----5:R-:W-:Y:S01]  /*1c350*/  LOP3.LUT R4, R4, 0xff, RZ, 0xc0, !PT ;  /* 0x000000ff04047812 */ /* 0x020fe200078ec0ff */
[----:B------:R-:W-:Y:S01]  /*1c360*/  BSSY B1, `(.L_x_295) ;  /* 0x0000013000017945 */ /* 0x000fe20003800000 */
[----:B0-----:R-:W-:Y:S02]  /*1c370*/  IADD3 R5, P0, R35, 0x80, RZ ;  /* 0x0000008023057810 */ /* 0x001fe40007f1e0ff */
[----:B------:R-:W-:-:S03]  /*1c380*/  F2FP.F16.E4M3.UNPACK_B R4, R4 ;  /* 0x00000004ff04723e */ /* 0x000fc600020006ff */
[----:B--234-:R-:W-:Y:S01]  /*1c390*/  IMAD.X R2, RZ, RZ, R37, P0 ;  /* 0x000000ffff027224 */ /* 0x01cfe200000e0625 */
[----:B------:R-:W-:Y:S01]  /*1c3a0*/  ISETP.GE.AND P0, PT, R34, 0x81, PT ;  /* 0x000000812200780c */ /* 0x000fe20003f06270 */
[----:B------:R-:W-:Y:S02]  /*1c3b0*/  HADD2.F32 R4, -RZ, R4.H0_H0 ;  /* 0x20000004ff047230 */ /* 0x000fe40000004100 */
[----:B------:R-:W-:Y:S01]  /*1c3c0*/  IMAD R6, R2, UR6, RZ ;  /* 0x0000000602067c24 */ /* 0x000fe2000f8e02ff */
[----:B------:R-:W-:Y:S01]  /*1c3d0*/  ISETP.LT.OR P3, PT, R0, 0x1, !P0 ;  /* 0x000000010000780c */ /* 0x000fe20004761670 */
[----:B------:R-:W-:-:S04]  /*1c3e0*/  IMAD.WIDE.U32 R2, R5, UR6, R38 ;  /* 0x0000000605027c25 */ /* 0x000fc8000f8e0026 */
[----:B------:R-:W-:Y:S01]  /*1c3f0*/  FMUL R4, R4, UR21 ;  /* 0x0000001504047c20 */ /* 0x000fe20008400000 */
[----:B------:R-:W-:Y:S01]  /*1c400*/  IMAD R5, R5, UR7, R6 ;  /* 0x0000000705057c24 */ /* 0x000fe2000f8e0206 */
[----:B------:R-:W-:-:S04]  /*1c410*/  IADD3 R2, P2, R2, UR8, RZ ;  /* 0x0000000802027c10 */ /* 0x000fc8000ff5e0ff */
[----:B------:R-:W-:Y:S01]  /*1c420*/  IADD3.X R3, R3, UR9, R5, P2, !PT ;  /* 0x0000000903037c10 */ /* 0x000fe200097fe405 */
[----:B------:R-:W-:-:S05]  /*1c430*/  FFMA R4, R7, UR20, R4 ;  /* 0x0000001407047c23 */ /* 0x000fca0008000004 */
[----:B------:R-:W-:Y:S02]  /*1c440*/  F2FP.SATFINITE.E4M3.F32.PACK_AB_MERGE_C R7, RZ, R4, RZ ;  /* 0x00000004ff07723e */ /* 0x000fe400048070ff */
[----:B------:R-:W-:-:S03]  /*1c450*/  PRMT R4, RZ, 0x7610, R4 ;  /* 0x00007610ff047816 */ /* 0x000fc60000000004 */
[----:B------:R0:W-:Y:S01]  /*1c460*/  @!P1 STG.E.U8 desc[UR14][R26.64+0xf9], R7 ;  /* 0x0000f9071a009986 */ /* 0x0001e2000c10110e */
[----:B------:R-:W-:Y:S05]  /*1c470*/  @P3 BRA `(.L_x_296) ;  /* 0x0000000000043947 */ /* 0x000fea0003800000 */
[----:B------:R2:W5:Y:S02]  /*1c480*/  LDG.E.U8 R4, desc[UR14][R2.64] ;  /* 0x0000000e02047981 */ /* 0x000564000c1e1100 */
.L_x_296:
[----:B------:R-:W-:Y:S05]  /*1c490*/  BSYNC B1 ;  /* 0x0000000000017941 */ /* 0x000fea0003800000 */
.L_x_295:
[----:B------:R-:W3:Y:S01]  /*1c4a0*/  LDL.LU R5, [R1+0x250] ;  /* 0x0002500001057983 */ /* 0x000ee20000300800 */
        /* <DEDUP_REMOVED lines=12> */
.L_x_298:
[----:B------:R-:W-:Y:S05]  /*1c570*/  BSYNC B1 ;  /* 0x0000000000017941 */ /* 0x000fea0003800000 */
.L_x_297:
[----:B---3--:R-:W3:Y:S01]  /*1c580*/  LDL.LU R5, [R1+0x254] ;  /* 0x0002540001057983 */ /* 0x008ee20000300800 */
[----:B-----5:R-:W-:Y:S01]  /*1c590*/  LOP3.LUT R4, R4, 0xff, RZ, 0xc0, !PT ;  /* 0x000000ff04047812 */ /* 0x020fe200078ec0ff */
[----:B------:R-:W-:Y:S01]  /*1c5a0*/  BSSY B1, `(.L_x_299) ;  /* 0x0000013000017945 */ /* 0x000fe20003800000 */
[----:B------:R-:W-:Y:S02]  /*1c5b0*/  IADD3 R35, P1, R35, 0x88, RZ ;  /* 0x0000008823237810 */ /* 0x000fe40007f3e0ff */
[----:B------:R-:W-:Y:S02]  /*1c5c0*/  F2FP.F16.E4M3.UNPACK_B R4, R4 ;  /* 0x00000004ff04723e */ /* 0x000fe400020006ff */
[----:B------:R-:W-:Y:S01]  /*1c5d0*/  PRMT R6, RZ, 0x7610, R6 ;  /* 0x00007610ff067816 */ /* 0x000fe20000000006 */
[----:B------:R-:W-:Y:S01]  /*1c5e0*/  IMAD.X R36, RZ, RZ, R37, P1 ;  /* 0x000000ffff247224 */ /* 0x000fe200008e0625 */
[----:B------:R-:W-:Y:S01]  /*1c5f0*/  ISETP.GE.AND P1, PT, R34, 0x89, PT ;  /* 0x000000892200780c */ /* 0x000fe20003f26270 */
[----:B------:R-:W-:-:S02]  /*1c600*/  HADD2.F32 R4, -RZ, R4.H0_H0 ;  /* 0x20000004ff047230 */ /* 0x000fc40000004100 */
[----:B------:R-:W-:Y:S01]  /*1c610*/  IMAD R36, R36, UR6, RZ ;  /* 0x0000000624247c24 */ /* 0x000fe2000f8e02ff */
[----:B------:R-:W-:Y:S01]  /*1c620*/  ISETP.LT.OR P5, PT, R0, 0x1, !P1 ;  /* 0x000000010000780c */ /* 0x000fe20004fa1670 */
[----:B------:R-:W-:-:S04]  /*1c630*/  IMAD.WIDE.U32 R38, R35, UR6, R38 ;  /* 0x0000000623267c25 */ /* 0x000fc8000f8e0026 */
[----:B------:R-:W-:Y:S01]  /*1c640*/  FMUL R4, R4, UR21 ;  /* 0x0000001504047c20 */ /* 0x000fe20008400000 */
[----:B------:R-:W-:-:S03]  /*1c650*/  IMAD R35, R35, UR7, R36 ;  /* 0x0000000723237c24 */ /* 0x000fc6000f8e0224 */
[----:B---3--:R-:W-:Y:S01]  /*1c660*/  FFMA R5, R5, UR20, R4 ;  /* 0x0000001405057c23 */ /* 0x008fe20008000004 */
[----:B------:R-:W-:-:S04]  /*1c670*/  IADD3 R4, P3, R38, UR8, RZ ;  /* 0x0000000826047c10 */ /* 0x000fc8000ff7e0ff */
[----:B0-----:R-:W-:Y:S02]  /*1c680*/  F2FP.SATFINITE.E4M3.F32.PACK_AB_MERGE_C R7, RZ, R5, RZ ;  /* 0x00000005ff07723e */ /* 0x001fe400048070ff */
[----:B------:R-:W-:-:S03]  /*1c690*/  IADD3.X R5, R39, UR9, R35, P3, !PT ;  /* 0x0000000927057c10 */ /* 0x000fc60009ffe423 */
[----:B------:R0:W-:Y:S01]  /*1c6a0*/  @!P2 STG.E.U8 desc[UR14][R30.64+0x1], R7 ;  /* 0x000001071e00a986 */ /* 0x0001e2000c10110e */
[----:B------:R-:W-:Y:S05]  /*1c6b0*/  @P5 BRA `(.L_x_300) ;  /* 0x0000000000045947 */ /* 0x000fea0003800000 */
[----:B------:R3:W5:Y:S02]  /*1c6c0*/  LDG.E.U8 R6, desc[UR14][R4.64] ;  /* 0x0000000e04067981 */ /* 0x000764000c1e1100 */
.L_x_300:
[----:B------:R-:W-:Y:S05]  /*1c6d0*/  BSYNC B1 ;  /* 0x0000000000017941 */ /* 0x000fea0003800000 */
.L_x_299:
        /* <DEDUP_REMOVED lines=13> */
.L_x_302:
[----:B------:R-:W-:Y:S05]  /*1c7b0*/  BSYNC B1 ;  /* 0x0000000000017941 */ /* 0x000fea0003800000 */
.L_x_301:
        /* <DEDUP_REMOVED lines=13> */
.L_x_304:
[----:B------:R-:W-:Y:S05]  /*1c890*/  BSYNC B1 ;  /* 0x0000000000017941 */ /* 0x000fea0003800000 */
.L_x_303:
        /* <DEDUP_REMOVED lines=13> */
.L_x_306:
[----:B------:R-:W-:Y:S05]  /*1c970*/  BSYNC B1 ;  /* 0x0000000000017941 */ /* 0x000fea0003800000 */
.L_x_305:
        /* <DEDUP_REMOVED lines=13> */
.L_x_308:
[----:B------:R-:W-:Y:S05]  /*1ca50*/  BSYNC B1 ;  /* 0x0000000000017941 */ /* 0x000fea0003800000 */
.L_x_307:
        /* <DEDUP_REMOVED lines=13> */
.L_x_310:
[----:B------:R-:W-:Y:S05]  /*1cb30*/  BSYNC B1 ;  /* 0x0000000000017941 */ /* 0x000fea0003800000 */
.L_x_309:
        /* <DEDUP_REMOVED lines=13> */
.L_x_312:
[----:B------:R-:W-:Y:S05]  /*1cc10*/  BSYNC B1 ;  /* 0x0000000000017941 */ /* 0x000fea0003800000 */
.L_x_311:
        /* <DEDUP_REMOVED lines=13> */
.L_x_314:
[----:B------:R-:W-:Y:S05]  /*1ccf0*/  BSYNC B1 ;  /* 0x0000000000017941 */ /* 0x000fea0003800000 */
.L_x_313:
        /* <DEDUP_REMOVED lines=13> */
.L_x_316:
[----:B------:R-:W-:Y:S05]  /*1cdd0*/  BSYNC B1 ;  /* 0x0000000000017941 */ /* 0x000fea0003800000 */
.L_x_315:
        /* <DEDUP_REMOVED lines=13> */
.L_x_318:
[----:B------:R-:W-:Y:S05]  /*1ceb0*/  BSYNC B1 ;  /* 0x0000000000017941 */ /* 0x000fea0003800000 */
.L_x_317:
        /* <DEDUP_REMOVED lines=13> */
.L_x_320:
[----:B------:R-:W-:Y:S05]  /*1cf90*/  BSYNC B1 ;  /* 0x0000000000017941 */ /* 0x000fea0003800000 */
.L_x_319:
        /* <DEDUP_REMOVED lines=13> */
.L_x_322:
[----:B------:R-:W-:Y:S05]  /*1d070*/  BSYNC B1 ;  /* 0x0000000000017941 */ /* 0x000fea0003800000 */
.L_x_321:
        /* <DEDUP_REMOVED lines=13> */
.L_x_324:
[----:B------:R-:W-:Y:S05]  /*1d150*/  BSYNC B1 ;  /* 0x0000000000017941 */ /* 0x000fea0003800000 */
.L_x_323:
        /* <DEDUP_REMOVED lines=13> */
.L_x_326:
[----:B------:R-:W-:Y:S05]  /*1d230*/  BSYNC B1 ;  /* 0x0000000000017941 */ /* 0x000fea0003800000 */
.L_x_325:
        /* <DEDUP_REMOVED lines=13> */
.L_x_328:
[----:B------:R-:W-:Y:S05]  /*1d310*/  BSYNC B1 ;  /* 0x0000000000017941 */ /* 0x000fea0003800000 */
.L_x_327:
        /* <DEDUP_REMOVED lines=13> */
.L_x_330:
[----:B------:R-:W-:Y:S05]  /*1d3f0*/  BSYNC B1 ;  /* 0x0000000000017941 */ /* 0x000fea0003800000 */
.L_x_329:
        /* <DEDUP_REMOVED lines=13> */
.L_x_332:
[----:B------:R-:W-:Y:S05]  /*1d4d0*/  BSYNC B1 ;  /* 0x0000000000017941 */ /* 0x000fea0003800000 */
.L_x_331:
        /* <DEDUP_REMOVED lines=13> */
.L_x_334:
[----:B------:R-:W-:Y:S05]  /*1d5b0*/  BSYNC B1 ;  /* 0x0000000000017941 */ /* 0x000fea0003800000 */
.L_x_333:
        /* <DEDUP_REMOVED lines=13> */
.L_x_336:
[----:B------:R-:W-:Y:S05]  /*1d690*/  BSYNC B1 ;  /* 0x0000000000017941 */ /* 0x000fea0003800000 */
.L_x_335:
        /* <DEDUP_REMOVED lines=13> */
.L_x_338:
[----:B------:R-:W-:Y:S05]  /*1d770*/  BSYNC B1 ;  /* 0x0000000000017941 */ /* 0x000fea0003800000 */
.L_x_337:
        /* <DEDUP_REMOVED lines=13> */
.L_x_340:
[----:B------:R-:W-:Y:S05]  /*1d850*/  BSYNC B1 ;  /* 0x0000000000017941 */ /* 0x000fea0003800000 */
.L_x_339:
        /* <DEDUP_REMOVED lines=13> */
.L_x_342:
[----:B------:R-:W-:Y:S05]  /*1d930*/  BSYNC B1 ;  /* 0x0000000000017941 */ /* 0x000fea0003800000 */
.L_x_341:
        /* <DEDUP_REMOVED lines=13> */
.L_x_344:
[----:B------:R-:W-:Y:S05]  /*1da10*/  BSYNC B1 ;  /* 0x0000000000017941 */ /* 0x000fea0003800000 */
.L_x_343:
        /* <DEDUP_REMOVED lines=13> */
.L_x_346:
[----:B------:R-:W-:Y:S05]  /*1daf0*/  BSYNC B1 ;  /* 0x0000000000017941 */ /* 0x000fea0003800000 */
.L_x_345:
        /* <DEDUP_REMOVED lines=13> */
.L_x_348:
[----:B------:R-:W-:Y:S05]  /*1dbd0*/  BSYNC B1 ;  /* 0x0000000000017941 */ /* 0x000fea0003800000 */
.L_x_347:
        /* <DEDUP_REMOVED lines=13> */
.L_x_350:
[----:B------:R-:W-:Y:S05]  /*1dcb0*/  BSYNC B1 ;  /* 0x0000000000017941 */ /* 0x000fea0003800000 */
.L_x_349:
        /* <DEDUP_REMOVED lines=13> */
.L_x_352:
[----:B------:R-:W-:Y:S05]  /*1dd90*/  BSYNC B1 ;  /* 0x0000000000017941 */ /* 0x000fea0003800000 */
.L_x_351:
        /* <DEDUP_REMOVED lines=13> */
.L_x_354:
[----:B------:R-:W-:Y:S05]  /*1de70*/  BSYNC B1 ;  /* 0x0000000000017941 */ /* 0x000fea0003800000 */
.L_x_353:
        /* <DEDUP_REMOVED lines=13> */
.L_x_356:
[----:B------:R-:W-:Y:S05]  /*1df50*/  BSYNC B1 ;  /* 0x0000000000017941 */ /* 0x000fea0003800000 */
.L_x_355:
        /* <DEDUP_REMOVED lines=13> */
.L_x_358:
[----:B------:R-:W-:Y:S05]  /*1e030*/  BSYNC B1 ;  /* 0x0000000000017941 */ /* 0x000fea0003800000 */
.L_x_357:
        /* <DEDUP_REMOVED lines=13> */
.L_x_360:
[----:B------:R-:W-:Y:S05]  /*1e110*/  BSYNC B1 ;  /* 0x0000000000017941 */ /* 0x000fea0003800000 */
.L_x_359:
        /* <DEDUP_REMOVED lines=13> */
.L_x_362:
[----:B------:R-:W-:Y:S05]  /*1e1f0*/  BSYNC B1 ;  /* 0x0000000000017941 */ /* 0x000fea0003800000 */
.L_x_361:
        /* <DEDUP_REMOVED lines=13> */
.L_x_364:
[----:B------:R-:W-:Y:S05]  /*1e2d0*/  BSYNC B1 ;  /* 0x0000000000017941 */ /* 0x000fea0003800000 */
.L_x_363:
        /* <DEDUP_REMOVED lines=13> */
.L_x_366:
[----:B------:R-:W-:Y:S05]  /*1e3b0*/  BSYNC B1 ;  /* 0x0000000000017941 */ /* 0x000fea0003800000 */
.L_x_365:
        /* <DEDUP_REMOVED lines=13> */
.L_x_368:
[----:B------:R-:W-:Y:S05]  /*1e490*/  BSYNC B1 ;  /* 0x0000000000017941 */ /* 0x000fea0003800000 */
.L_x_367:
        /* <DEDUP_REMOVED lines=13> */
.L_x_370:
[----:B------:R-:W-:Y:S05]  /*1e570*/  BSYNC B1 ;  /* 0x0000000000017941 */ /* 0x000fea0003800000 */
.L_x_369:
        /* <DEDUP_REMOVED lines=13> */
.L_x_372:
[----:B------:R-:W-:Y:S05]  /*1e650*/  BSYNC B1 ;  /* 0x0000000000017941 */ /* 0x000fea0003800000 */
.L_x_371:
        /* <DEDUP_REMOVED lines=13> */
.L_x_374:
[----:B------:R-:W-:Y:S05]  /*1e730*/  BSYNC B1 ;  /* 0x0000000000017941 */ /* 0x000fea0003800000 */
.L_x_373:
        /* <DEDUP_REMOVED lines=13> */
.L_x_376:
[----:B------:R-:W-:Y:S05]  /*1e810*/  BSYNC B1 ;  /* 0x0000000000017941 */ /* 0x000fea0003800000 */
.L_x_375:
        /* <DEDUP_REMOVED lines=13> */
.L_x_378:
[----:B------:R-:W-:Y:S05]  /*1e8f0*/  BSYNC B1 ;  /* 0x0000000000017941 */ /* 0x000fea0003800000 */
.L_x_377:
        /* <DEDUP_REMOVED lines=13> */
.L_x_380:
[----:B------:R-:W-:Y:S05]  /*1e9d0*/  BSYNC B1 ;  /* 0x0000000000017941 */ /* 0x000fea0003800000 */
.L_x_379:
        /* <DEDUP_REMOVED lines=13> */
.L_x_382:
[----:B------:R-:W-:Y:S05]  /*1eab0*/  BSYNC B1 ;  /* 0x0000000000017941 */ /* 0x000fea0003800000 */
.L_x_381:
        /* <DEDUP_REMOVED lines=13> */
.L_x_384:
[----:B------:R-:W-:Y:S05]  /*1eb90*/  BSYNC B1 ;  /* 0x0000000000017941 */ /* 0x000fea0003800000 */
.L_x_383:
        /* <DEDUP_REMOVED lines=13> */
.L_x_386:
[----:B------:R-:W-:Y:S05]  /*1ec70*/  BSYNC B1 ;  /* 0x0000000000017941 */ /* 0x000fea0003800000 */
.L_x_385:
        /* <DEDUP_REMOVED lines=13> */
.L_x_388:
[----:B------:R-:W-:Y:S05]  /*1ed50*/  BSYNC B1 ;  /* 0x0000000000017941 */ /* 0x000fea0003800000 */
.L_x_387:
        /* <DEDUP_REMOVED lines=13> */
.L_x_390:
[----:B------:R-:W-:Y:S05]  /*1ee30*/  BSYNC B1 ;  /* 0x0000000000017941 */ /* 0x000fea0003800000 */
.L_x_389:
        /* <DEDUP_REMOVED lines=13> */
.L_x_392:
[----:B------:R-:W-:Y:S05]  /*1ef10*/  BSYNC B1 ;  /* 0x0000000000017941 */ /* 0x000fea0003800000 */
.L_x_391:
        /* <DEDUP_REMOVED lines=13> */
.L_x_394:
[----:B------:R-:W-:Y:S05]  /*1eff0*/  BSYNC B1 ;  /* 0x0000000000017941 */ /* 0x000fea0003800000 */
.L_x_393:
        /* <DEDUP_REMOVED lines=13> */
.L_x_396:
[----:B------:R-:W-:Y:S05]  /*1f0d0*/  BSYNC B1 ;  /* 0x0000000000017941 */ /* 0x000fea0003800000 */
.L_x_395:
        /* <DEDUP_REMOVED lines=13> */
.L_x_398:
[----:B------:R-:W-:Y:S05]  /*1f1b0*/  BSYNC B1 ;  /* 0x0000000000017941 */ /* 0x000fea0003800000 */
.L_x_397:
        /* <DEDUP_REMOVED lines=13> */
.L_x_400:
[----:B------:R-:W-:Y:S05]  /*1f290*/  BSYNC B1 ;  /* 0x0000000000017941 */ /* 0x000fea0003800000 */
.L_x_399:
        /* <DEDUP_REMOVED lines=13> */
.L_x_402:
[----:B------:R-:W-:Y:S05]  /*1f370*/  BSYNC B1 ;  /* 0x0000000000017941 */ /* 0x000fea0003800000 */
.L_x_401:
        /* <DEDUP_REMOVED lines=13> */
.L_x_404:
[----:B------:R-:W-:Y:S05]  /*1f450*/  BSYNC B1 ;  /* 0x0000000000017941 */ /* 0x000fea0003800000 */
.L_x_403:
        /* <DEDUP_REMOVED lines=13> */
.L_x_406:
[----:B------:R-:W-:Y:S05]  /*1f530*/  BSYNC B1 ;  /* 0x0000000000017941 */ /* 0x000fea0003800000 */
.L_x_405:
        /* <DEDUP_REMOVED lines=13> */
.L_x_408:
[----:B------:R-:W-:Y:S05]  /*1f610*/  BSYNC B1 ;  /* 0x0000000000017941 */ /* 0x000fea0003800000 */
.L_x_407:
        /* <DEDUP_REMOVED lines=13> */
.L_x_410:
[----:B------:R-:W-:Y:S05]  /*1f6f0*/  BSYNC B1 ;  /* 0x0000000000017941 */ /* 0x000fea0003800000 */
.L_x_409:
        /* <DEDUP_REMOVED lines=13> */
.L_x_412:
[----:B------:R-:W-:Y:S05]  /*1f7d0*/  BSYNC B1 ;  /* 0x0000000000017941 */ /* 0x000fea0003800000 */
.L_x_411:
        /* <DEDUP_REMOVED lines=13> */
.L_x_414:
[----:B------:R-:W-:Y:S05]  /*1f8b0*/  BSYNC B1 ;  /* 0x0000000000017941 */ /* 0x000fea0003800000 */
.L_x_413:
        /* <DEDUP_REMOVED lines=13> */
.L_x_416:
[----:B------:R-:W-:Y:S05]  /*1f990*/  BSYNC B1 ;  /* 0x0000000000017941 */ /* 0x000fea0003800000 */
.L_x_415:
        /* <DEDUP_REMOVED lines=13> */
.L_x_418:
[----:B------:R-:W-:Y:S05]  /*1fa70*/  BSYNC B1 ;  /* 0x0000000000017941 */ /* 0x000fea0003800000 */
.L_x_417:
        /* <DEDUP_REMOVED lines=13> */
.L_x_420:
[----:B------:R-:W-:Y:S05]  /*1fb50*/  BSYNC B1 ;  /* 0x0000000000017941 */ /* 0x000fea0003800000 */
.L_x_419:
        /* <DEDUP_REMOVED lines=13> */
.L_x_422:
[----:B------:R-:W-:Y:S05]  /*1fc30*/  BSYNC B1 ;  /* 0x0000000000017941 */ /* 0x000fea0003800000 */
.L_x_421:
        /* <DEDUP_REMOVED lines=13> */
.L_x_424:
[----:B------:R-:W-:Y:S05]  /*1fd10*/  BSYNC B1 ;  /* 0x0000000000017941 */ /* 0x000fea0003800000 */
.L_x_423:
        /* <DEDUP_REMOVED lines=13> */
.L_x_426:
[----:B------:R-:W-:Y:S05]  /*1fdf0*/  BSYNC B1 ;  /* 0x0000000000017941 */ /* 0x000fea0003800000 */
.L_x_425:
        /* <DEDUP_REMOVED lines=13> */
.L_x_428:
[----:B------:R-:W-:Y:S05]  /*1fed0*/  BSYNC B1 ;  /* 0x0000000000017941 */ /* 0x000fea0003800000 */
.L_x_427:
        /* <DEDUP_REMOVED lines=13> */
.L_x_430:
[----:B------:R-:W-:Y:S05]  /*1ffb0*/  BSYNC B1 ;  /* 0x0000000000017941 */ /* 0x000fea0003800000 */
.L_x_429:
        /* <DEDUP_REMOVED lines=13> */
.L_x_432:
[----:B------:R-:W-:Y:S05]  /*20090*/  BSYNC B1 ;  /* 0x0000000000017941 */ /* 0x000fea0003800000 */
.L_x_431:
        /* <DEDUP_REMOVED lines=13> */
.L_x_434:
[----:B------:R-:W-:Y:S05]  /*20170*/  BSYNC B1 ;  /* 0x0000000000017941 */ /* 0x000fea0003800000 */
.L_x_433:
        /* <DEDUP_REMOVED lines=13> */
.L_x_436:
[----:B------:R-:W-:Y:S05]  /*20250*/  BSYNC B1 ;  /* 0x0000000000017941 */ /* 0x000fea0003800000 */
.L_x_435:
        /* <DEDUP_REMOVED lines=13> */
.L_x_438:
[----:B------:R-:W-:Y:S05]  /*20330*/  BSYNC B1 ;  /* 0x0000000000017941 */ /* 0x000fea0003800000 */
.L_x_437:
        /* <DEDUP_REMOVED lines=13> */
.L_x_440:
[----:B------:R-:W-:Y:S05]  /*20410*/  BSYNC B1 ;  /* 0x0000000000017941 */ /* 0x000fea0003800000 */
.L_x_439:
        /* <DEDUP_REMOVED lines=13> */
.L_x_442:
[----:B------:R-:W-:Y:S05]  /*204f0*/  BSYNC B1 ;  /* 0x0000000000017941 */ /* 0x000fea0003800000 */
.L_x_441:
        /* <DEDUP_REMOVED lines=13> */
.L_x_444:
[----:B------:R-:W-:Y:S05]  /*205d0*/  BSYNC B1 ;  /* 0x0000000000017941 */ /* 0x000fea0003800000 */
.L_x_443:
        /* <DEDUP_REMOVED lines=13> */
.L_x_446:
[----:B------:R-:W-:Y:S05]  /*206b0*/  BSYNC B1 ;  /* 0x0000000000017941 */ /* 0x000fea0003800000 */
.L_x_445:
        /* <DEDUP_REMOVED lines=13> */
.L_x_448:
[----:B------:R-:W-:Y:S05]  /*20790*/  BSYNC B1 ;  /* 0x0000000000017941 */ /* 0x000fea0003800000 */
.L_x_447:
        /* <DEDUP_REMOVED lines=13> */
.L_x_450:
[----:B------:R-:W-:Y:S05]  /*20870*/  BSYNC B1 ;  /* 0x0000000000017941 */ /* 0x000fea0003800000 */
.L_x_449:
        /* <DEDUP_REMOVED lines=13> */
.L_x_452:
[----:B------:R-:W-:Y:S05]  /*20950*/  BSYNC B1 ;  /* 0x0000000000017941 */ /* 0x000fea0003800000 */
.L_x_451:
        /* <DEDUP_REMOVED lines=13> */
.L_x_454:
[----:B------:R-:W-:Y:S05]  /*20a30*/  BSYNC B1 ;  /* 0x0000000000017941 */ /* 0x000fea0003800000 */
.L_x_453:
        /* <DEDUP_REMOVED lines=13> */
.L_x_456:
[----:B------:R-:W-:Y:S05]  /*20b10*/  BSYNC B1 ;  /* 0x0000000000017941 */ /* 0x000fea0003800000 */
.L_x_455:
        /* <DEDUP_REMOVED lines=13> */
.L_x_458:
[----:B------:R-:W-:Y:S05]  /*20bf0*/  BSYNC B1 ;  /* 0x0000000000017941 */ /* 0x000fea0003800000 */
.L_x_457:
        /* <DEDUP_REMOVED lines=13> */
.L_x_460:
[----:B------:R-:W-:Y:S05]  /*20cd0*/  BSYNC B1 ;  /* 0x0000000000017941 */ /* 0x000fea0003800000 */
.L_x_459:
        /* <DEDUP_REMOVED lines=13> */
.L_x_462:
[----:B------:R-:W-:Y:S05]  /*20db0*/  BSYNC B1 ;  /* 0x0000000000017941 */ /* 0x000fea0003800000 */
.L_x_461:
        /* <DEDUP_REMOVED lines=13> */
.L_x_464:
[----:B------:R-:W-:Y:S05]  /*20e90*/  BSYNC B1 ;  /* 0x0000000000017941 */ /* 0x000fea0003800000 */
.L_x_463:
        /* <DEDUP_REMOVED lines=13> */
.L_x_466:
[----:B------:R-:W-:Y:S05]  /*20f70*/  BSYNC B1 ;  /* 0x0000000000017941 */ /* 0x000fea0003800000 */
.L_x_465:
        /* <DEDUP_REMOVED lines=13> */
.L_x_468:
[----:B------:R-:W-:Y:S05]  /*21050*/  BSYNC B1 ;  /* 0x0000000000017941 */ /* 0x000fea0003800000 */
.L_x_467:
        /* <DEDUP_REMOVED lines=13> */
.L_x_470:
[----:B------:R-:W-:Y:S05]  /*21130*/  BSYNC B1 ;  /* 0x0000000000017941 */ /* 0x000fea0003800000 */
.L_x_469:
        /* <DEDUP_REMOVED lines=13> */
.L_x_472:
[----:B------:R-:W-:Y:S05]  /*21210*/  BSYNC B1 ;  /* 0x0000000000017941 */ /* 0x000fea0003800000 */
.L_x_471:
        /* <DEDUP_REMOVED lines=13> */
.L_x_474:
[----:B------:R-:W-:Y:S05]  /*212f0*/  BSYNC B1 ;  /* 0x0000000000017941 */ /* 0x000fea0003800000 */
.L_x_473:
        /* <DEDUP_REMOVED lines=13> */
.L_x_476:
[----:B------:R-:W-:Y:S05]  /*213d0*/  BSYNC B1 ;  /* 0x0000000000017941 */ /* 0x000fea0003800000 */
.L_x_475:
        /* <DEDUP_REMOVED lines=13> */
.L_x_478:
[----:B------:R-:W-:Y:S05]  /*214b0*/  BSYNC B1 ;  /* 0x0000000000017941 */ /* 0x000fea0003800000 */
.L_x_477:
        /* <DEDUP_REMOVED lines=13> */
.L_x_480:
[----:B------:R-:W-:Y:S05]  /*21590*/  BSYNC B1 ;  /* 0x0000000000017941 */ /* 0x000fea0003800000 */
.L_x_479:
        /* <DEDUP_REMOVED lines=13> */
.L_x_482:
[----:B------:R-:W-:Y:S05]  /*21670*/  BSYNC B1 ;  /* 0x0000000000017941 */ /* 0x000fea0003800000 */
.L_x_481:
        /* <DEDUP_REMOVED lines=13> */
.L_x_484:
[----:B------:R-:W-:Y:S05]  /*21750*/  BSYNC B1 ;  /* 0x0000000000017941 */ /* 0x000fea0003800000 */
.L_x_483:
        /* <DEDUP_REMOVED lines=13> */
.L_x_486:
[----:B------:R-:W-:Y:S05]  /*21830*/  BSYNC B1 ;  /* 0x0000000000017941 */ /* 0x000fea0003800000 */
.L_x_485:
        /* <DEDUP_REMOVED lines=13> */
.L_x_488:
[----:B------:R-:W-:Y:S05]  /*21910*/  BSYNC B1 ;  /* 0x0000000000017941 */ /* 0x000fea0003800000 */
.L_x_487:
        /* <DEDUP_REMOVED lines=13> */
.L_x_490:
[----:B------:R-:W-:Y:S05]  /*219f0*/  BSYNC B1 ;  /* 0x0000000000017941 */ /* 0x000fea0003800000 */
.L_x_489:
        /* <DEDUP_REMOVED lines=13> */
.L_x_492:
[----:B------:R-:W-:Y:S05]  /*21ad0*/  BSYNC B1 ;  /* 0x0000000000017941 */ /* 0x000fea0003800000 */
.L_x_491:
        /* <DEDUP_REMOVED lines=13> */
.L_x_494:
[----:B------:R-:W-:Y:S05]  /*21bb0*/  BSYNC B1 ;  /* 0x0000000000017941 */ /* 0x000fea0003800000 */
.L_x_493:
        /* <DEDUP_REMOVED lines=13> */
.L_x_496:
[----:B------:R-:W-:Y:S05]  /*21c90*/  BSYNC B1 ;  /* 0x0000000000017941 */ /* 0x000fea0003800000 */
.L_x_495:
        /* <DEDUP_REMOVED lines=13> */
.L_x_498:
[----:B------:R-:W-:Y:S05]  /*21d70*/  BSYNC B1 ;  /* 0x0000000000017941 */ /* 0x000fea0003800000 */
.L_x_497:
        /* <DEDUP_REMOVED lines=13> */
.L_x_500:
[----:B------:R-:W-:Y:S05]  /*21e50*/  BSYNC B1 ;  /* 0x0000000000017941 */ /* 0x000fea0003800000 */
.L_x_499:
        /* <DEDUP_REMOVED lines=13> */
.L_x_502:
[----:B------:R-:W-:Y:S05]  /*21f30*/  BSYNC B1 ;  /* 0x0000000000017941 */ /* 0x000fea0003800000 */
.L_x_501:
        /* <DEDUP_REMOVED lines=13> */
.L_x_504:
[----:B------:R-:W-:Y:S05]  /*22010*/  BSYNC B1 ;  /* 0x0000000000017941 */ /* 0x000fea0003800000 */
.L_x_503:
        /* <DEDUP_REMOVED lines=13> */
.L_x_506:
[----:B------:R-:W-:Y:S05]  /*220f0*/  BSYNC B1 ;  /* 0x0000000000017941 */ /* 0x000fea0003800000 */
.L_x_505:
        /* <DEDUP_REMOVED lines=13> */
.L_x_508:
[----:B------:R-:W-:Y:S05]  /*221d0*/  BSYNC B1 ;  /* 0x0000000000017941 */ /* 0x000fea0003800000 */
.L_x_507:
        /* <DEDUP_REMOVED lines=13> */
.L_x_510:
[----:B------:R-:W-:Y:S05]  /*222b0*/  BSYNC B1 ;  /* 0x0000000000017941 */ /* 0x000fea0003800000 */
.L_x_509:
        /* <DEDUP_REMOVED lines=13> */
.L_x_512:
[----:B------:R-:W-:Y:S05]  /*22390*/  BSYNC B1 ;  /* 0x0000000000017941 */ /* 0x000fea0003800000 */
.L_x_511:
        /* <DEDUP_REMOVED lines=13> */
.L_x_514:
[----:B------:R-:W-:Y:S05]  /*22470*/  BSYNC B1 ;  /* 0x0000000000017941 */ /* 0x000fea0003800000 */
.L_x_513:
        /* <DEDUP_REMOVED lines=13> */
.L_x_516:
[----:B------:R-:W-:Y:S05]  /*22550*/  BSYNC B1 ;  /* 0x0000000000017941 */ /* 0x000fea0003800000 */
.L_x_515:
        /* <DEDUP_REMOVED lines=13> */
.L_x_518:
[----:B------:R-:W-:Y:S05]  /*22630*/  BSYNC B1 ;  /* 0x0000000000017941 */ /* 0x000fea0003800000 */
.L_x_517:
        /* <DEDUP_REMOVED lines=13> */
.L_x_520:
[----:B------:R-:W-:Y:S05]  /*22710*/  BSYNC B1 ;  /* 0x0000000000017941 */ /* 0x000fea0003800000 */
.L_x_519:
        /* <DEDUP_REMOVED lines=13> */
.L_x_522:
[----:B------:R-:W-:Y:S05]  /*227f0*/  BSYNC B1 ;  /* 0x0000000000017941 */ /* 0x000fea0003800000 */
.L_x_521:
        /* <DEDUP_REMOVED lines=13> */
.L_x_524:
[----:B------:R-:W-:Y:S05]  /*228d0*/  BSYNC B1 ;  /* 0x0000000000017941 */ /* 0x000fea0003800000 */
.L_x_523:
        /* <DEDUP_REMOVED lines=13> */
.L_x_526:
[----:B------:R-:W-:Y:S05]  /*229b0*/  BSYNC B1 ;  /* 0x0000000000017941 */ /* 0x000fea0003800000 */
.L_x_525:
        /* <DEDUP_REMOVED lines=13> */
.L_x_528:
[----:B------:R-:W-:Y:S05]  /*22a90*/  BSYNC B1 ;  /* 0x0000000000017941 */ /* 0x000fea0003800000 */
.L_x_527:
        /* <DEDUP_REMOVED lines=13> */
.L_x_530:
[----:B------:R-:W-:Y:S05]  /*22b70*/  BSYNC B1 ;  /* 0x0000000000017941 */ /* 0x000fea0003800000 */
.L_x_529:
        /* <DEDUP_REMOVED lines=13> */
.L_x_532:
[----:B------:R-:W-:Y:S05]  /*22c50*/  BSYNC B1 ;  /* 0x0000000000017941 */ /* 0x000fea0003800000 */
.L_x_531:
        /* <DEDUP_REMOVED lines=13> */
.L_x_534:
[----:B------:R-:W-:Y:S05]  /*22d30*/  BSYNC B1 ;  /* 0x0000000000017941 */ /* 0x000fea0003800000 */
.L_x_533:
        /* <DEDUP_REMOVED lines=13> */
.L_x_536:
[----:B------:R-:W-:Y:S05]  /*22e10*/  BSYNC B1 ;  /* 0x0000000000017941 */ /* 0x000fea0003800000 */
.L_x_535:
        /* <DEDUP_REMOVED lines=13> */
.L_x_538:
[----:B------:R-:W-:Y:S05]  /*22ef0*/  BSYNC B1 ;  /* 0x0000000000017941 */ /* 0x000fea0003800000 */
.L_x_537:
        /* <DEDUP_REMOVED lines=13> */
.L_x_540:
[----:B------:R-:W-:Y:S05]  /*22fd0*/  BSYNC B1 ;  /* 0x0000000000017941 */ /* 0x000fea0003800000 */
.L_x_539:
        /* <DEDUP_REMOVED lines=13> */
.L_x_542:
[----:B------:R-:W-:Y:S05]  /*230b0*/  BSYNC B1 ;  /* 0x0000000000017941 */ /* 0x000fea0003800000 */
.L_x_541:
        /* <DEDUP_REMOVED lines=13> */
.L_x_544:
[----:B------:R-:W-:Y:S05]  /*23190*/  BSYNC B1 ;  /* 0x0000000000017941 */ /* 0x000fea0003800000 */
.L_x_543:
        /* <DEDUP_REMOVED lines=13> */
.L_x_546:
[----:B------:R-:W-:Y:S05]  /*23270*/  BSYNC B1 ;  /* 0x0000000000017941 */ /* 0x000fea0003800000 */
.L_x_545:
[----:B--234-:R-:W2:Y:S01]  /*23280*/  LDL.LU R3, [R1+0x444] ;  /* 0x0004440001037983 */ /* 0x01cea20000300800 */
[----:B-----5:R-:W-:Y:S01]  /*23290*/  LOP3.LUT R6, R6, 0xff, RZ, 0xc0, !PT ;  /* 0x000000ff06067812 */ /* 0x020fe200078ec0ff */
[----:B------:R-:W-:Y:S01]  /*232a0*/  BSSY B1, `(.L_x_547) ;  /* 0x000000b000017945 */ /* 0x000fe20003800000 */
[----:B------:R-:W-:Y:S02]  /*232b0*/  ISETP.LT.OR P2, PT, R0, 0xf9, !P1 ;  /* 0x000000f90000780c */ /* 0x000fe40004f41670 */
[----:B------:R-:W-:Y:S02]  /*232c0*/  F2FP.F16.E4M3.UNPACK_B R6, R6 ;  /* 0x00000006ff06723e */ /* 0x000fe400020006ff */
[----:B------:R-:W-:-:S03]  /*232d0*/  PRMT R2, RZ, 0x7610, R2 ;  /* 0x00007610ff027816 */ /* 0x000fc60000000002 */
[----:B------:R-:W-:-:S05]  /*232e0*/  HADD2.F32 R6, -RZ, R6.H0_H0 ;  /* 0x20000006ff067230 */ /* 0x000fca0000004100 */
[----:B------:R-:W-:-:S04]  /*232f0*/  FMUL R6, R6, UR21 ;  /* 0x0000001506067c20 */ /* 0x000fc80008400000 */
[----:B--2---:R-:W-:-:S05]  /*23300*/  FFMA R6, R3, UR20, R6 ;  /* 0x0000001403067c23 */ /* 0x004fca0008000006 */
[----:B------:R-:W-:-:S05]  /*23310*/  F2FP.SATFINITE.E4M3.F32.PACK_AB_MERGE_C R3, RZ, R6, RZ ;  /* 0x00000006ff03723e */ /* 0x000fca00048070ff */
[----:B------:R2:W-:Y:S01]  /*23320*/  @!P0 STG.E.U8 desc[UR14][R30.64+0xf9], R3 ;  /* 0x0000f9031e008986 */ /* 0x0005e2000c10110e */
[----:B------:R-:W-:Y:S05]  /*23330*/  @P2 BRA `(.L_x_548) ;  /* 0x0000000000042947 */ /* 0x000fea0003800000 */
[----:B------:R3:W5:Y:S02]  /*23340*/  LDG.E.U8 R2, desc[UR14][R4.64+0xf8] ;  /* 0x0000f80e04027981 */ /* 0x000764000c1e1100 */
.L_x_548:
[----:B------:R-:W-:Y:S05]  /*23350*/  BSYNC B1 ;  /* 0x0000000000017941 */ /* 0x000fea0003800000 */
.L_x_547:
[----:B--2---:R-:W2:Y:S01]  /*23360*/  LDL.LU R3, [R1+0x448] ;  /* 0x0004480001037983 */ /* 0x004ea20000300800 */
        /* <DEDUP_REMOVED lines=12> */
.L_x_550:
[----:B------:R-:W-:Y:S05]  /*23430*/  BSYNC B1 ;  /* 0x0000000000017941 */ /* 0x000fea0003800000 */
.L_x_549:
[----:B------:R-:W-:Y:S05]  /*23440*/  @P1 BRA `(.L_x_551) ;  /* 0x0000004800841947 */ /* 0x000fea0003800000 */
[----:B------:R-:W2:Y:S01]  /*23450*/  LDL.LU R2, [R1+0x44c] ;  /* 0x00044c0001027983 */ /* 0x000ea20000300800 */
[----:B-----5:R-:W-:-:S04]  /*23460*/  LOP3.LUT R0, R0, 0xff, RZ, 0xc0, !PT ;  /* 0x000000ff00007812 */ /* 0x020fc800078ec0ff */
[----:B------:R-:W-:-:S05]  /*23470*/  F2FP.F16.E4M3.UNPACK_B R0, R0 ;  /* 0x00000000ff00723e */ /* 0x000fca00020006ff */
[----:B------:R-:W-:-:S05]  /*23480*/  HADD2.F32 R0, -RZ, R0.H0_H0 ;  /* 0x20000000ff007230 */ /* 0x000fca0000004100 */
[----:B------:R-:W-:-:S04]  /*23490*/  FMUL R0, R0, UR21 ;  /* 0x0000001500007c20 */ /* 0x000fc80008400000 */
[----:B--2---:R-:W-:-:S05]  /*234a0*/  FFMA R0, R2, UR20, R0 ;  /* 0x0000001402007c23 */ /* 0x004fca0008000000 */
[----:B------:R-:W-:-:S05]  /*234b0*/  F2FP.SATFINITE.E4M3.F32.PACK_AB_MERGE_C R3, RZ, R0, RZ ;  /* 0x00000000ff03723e */ /* 0x000fca00048070ff */
[----:B------:R2:W-:Y:S01]  /*234c0*/  STG.E.U8 desc[UR14][R28.64+0xf9], R3 ;  /* 0x0000f9031c007986 */ /* 0x0005e2000c10110e */
[----:B------:R-:W-:Y:S05]  /*234d0*/  BRA `(.L_x_551) ;  /* 0x0000004800607947 */ /* 0x000fea0003800000 */
.L_x_38:
[----:B------:R-:W-:Y:S01]  /*234e0*/  ISETP.GE.AND P3, PT, R34, 0x1, PT ;  /* 0x000000012200780c */ /* 0x000fe20003f66270 */
[----:B-----5:R-:W-:Y:S01]  /*234f0*/  FMUL R2, R2, UR20 ;  /* 0x0000001402027c20 */ /* 0x020fe20008400000 */
[----:B------:R-:W2:Y:S02]  /*23500*/  LDL.LU R40, [R1+0x200] ;  /* 0x0002000001287983 */ /* 0x000ea40000300800 */
[----:B------:R-:W-:Y:S02]  /*23510*/  ISETP.LT.OR P0, PT, R0, 0x1, !P3 ;  /* 0x000000010000780c */ /* 0x000fe40005f01670 */
[----:B------:R-:W-:Y:S01]  /*23520*/  F2FP.SATFINITE.E4M3.F32.PACK_AB_MERGE_C R2, RZ, R2, RZ ;  /* 0x00000002ff02723e */ /* 0x000fe200048070ff */
[----:B------:R-:W-:Y:S01]  /*23530*/  FMUL R3, R3, UR20 ;  /* 0x0000001403037c20 */ /* 0x000fe20008400000 */
[----:B------:R-:W-:Y:S01]  /*23540*/  ISETP.GE.AND P2, PT, R34, 0x9, PT ;  /* 0x000000092200780c */ /* 0x000fe20003f46270 */
[----:B------:R-:W-:Y:S01]  /*23550*/  FMUL R4, R4, UR20 ;  /* 0x0000001404047c20 */ /* 0x000fe20008400000 */
[----:B------:R-:W-:Y:S01]  /*23560*/  FMUL R5, R5, UR20 ;  /* 0x0000001405057c20 */ /* 0x000fe20008400000 */
[----:B------:R-:W-:Y:S01]  /*23570*/  ISETP.LT.OR P1, PT, R0, 0x9, !P3 ;  /* 0x000000090000780c */ /* 0x000fe20005f21670 */
[----:B------:R-:W-:Y:S01]  /*23580*/  FMUL R6, R6, UR20 ;  /* 0x0000001406067c20 */ /* 0x000fe20008400000 */
[----:B------:R-:W-:Y:S01]  /*23590*/  ISETP.LT.OR P5, PT, R0, 0xa, !P3 ;  /* 0x0000000a0000780c */ /* 0x000fe20005fa1670 */
[----:B------:R-:W-:Y:S01]  /*235a0*/  FMUL R7, R7, UR20 ;  /* 0x0000001407077c20 */ /* 0x000fe20008400000 */
[----:B------:R-:W-:Y:S01]  /*235b0*/  FMUL R8, R8, UR20 ;  /* 0x0000001408087c20 */ /* 0x000fe20008400000 */
[----:B------:R-:W-:Y:S01]  /*235c0*/  FMUL R9, R9, UR20 ;  /* 0x0000001409097c20 */ /* 0x000fe20008400000 */
[----:B------:R-:W-:Y:S01]  /*235d0*/  @!P0 STG.E.U8 desc[UR14][R24.64], R2 ;  /* 0x0000000218008986 */ /* 0x000fe2000c10110e */
[----:B------:R-:W-:-:S02]  /*235e0*/  ISETP.LT.OR P0, PT, R0, 0x2, !P3 ;  /* 0x000000020000780c */ /* 0x000fc40005f01670 */
[----:B------:R-:W-:Y:S01]  /*235f0*/  F2FP.SATFINITE.E4M3.F32.PACK_AB_MERGE_C R3, RZ, R3, RZ ;  /* 0x00000003ff03723e */ /* 0x000fe200048070ff */
[----:B------:R-:W-:Y:S01]  /*23600*/  FMUL R10, R10, UR20 ;  /* 0x000000140a0a7c20 */ /* 0x000fe20008400000 */
[----:B------:R-:W-:Y:S01]  /*23610*/  F2FP.SATFINITE.E4M3.F32.PACK_AB_MERGE_C R4, RZ, R4, RZ ;  /* 0x00000004ff04723e */ /* 0x000fe200048070ff */
[----:B------:R-:W-:Y:S01]  /*23620*/  FMUL R11, R11, UR20 ;  /* 0x000000140b0b7c20 */ /* 0x000fe20008400000 */
[----:B------:R-:W-:Y:S01]  /*23630*/  FMUL R12, R12, UR20 ;  /* 0x000000140c0c7c20 */ /* 0x000fe20008400000 */
[----:B------:R-:W-:Y:S01]  /*23640*/  FMUL R13, R13, UR20 ;  /* 0x000000140d0d7c20 */ /* 0x000fe20008400000 */
[----:B------:R-:W-:Y:S01]  /*23650*/  FMUL R14, R14, UR20 ;  /* 0x000000140e0e7c20 */ /* 0x000fe20008400000 */
[----:B------:R-:W-:Y:S01]  /*23660*/  FMUL R15, R15, UR20 ;  /* 0x000000140f0f7c20 */ /* 0x000fe20008400000 */
[----:B------:R-:W-:Y:S01]  /*23670*/  FMUL R16, R16, UR20 ;  /* 0x0000001410107c20 */ /* 0x000fe20008400000 */
[----:B------:R-:W-:Y:S01]  /*23680*/  FMUL R17, R17, UR20 ;  /* 0x0000001411117c20 */ /* 0x000fe20008400000 */
[----:B------:R-:W-:Y:S01]  /*23690*/  FMUL R18, R18, UR20 ;  /* 0x0000001412127c20 */ /* 0x000fe20008400000 */
[----:B------:R0:W-:Y:S01]  /*236a0*/  @!P0 STG.E.U8 desc[UR14][R24.64+0x1], R3 ;  /* 0x0000010318008986 */ /* 0x0001e2000c10110e */
[----:B------:R-:W-:-:S02]  /*236b0*/  ISETP.LT.OR P0, PT, R0, 0x1, !P2 ;  /* 0x000000010000780c */ /* 0x000fc40005701670 */
[----:B------:R-:W-:Y:S01]  /*236c0*/  F2FP.SATFINITE.E4M3.F32.PACK_AB_MERGE_C R5, RZ, R5, RZ ;  /* 0x00000005ff05723e */ /* 0x000fe200048070ff */
[----:B------:R-:W-:Y:S01]  /*236d0*/  FMUL R19, R19, UR20 ;  /* 0x0000001413137c20 */ /* 0x000fe20008400000 */
[----:B------:R-:W-:Y:S01]  /*236e0*/  FMUL R20, R20, UR20 ;  /* 0x0000001414147c20 */ /* 0x000fe20008400000 */
[----:B------:R-:W-:Y:S01]  /*236f0*/  FMUL R21, R21, UR20 ;  /* 0x0000001415157c20 */ /* 0x000fe20008400000 */
[----:B------:R-:W3:Y:S07]  /*23700*/  LDL.LU R39, [R1+0x204] ;  /* 0x0002040001277983 */ /* 0x000eee0000300800 */
[----:B------:R-:W-:Y:S01]  /*23710*/  @!P0 STG.E.U8 desc[UR14][R26.64], R4 ;  /* 0x000000041a008986 */ /* 0x000fe2000c10110e */
[----:B------:R-:W-:-:S02]  /*23720*/  ISETP.LT.OR P0, PT, R0, 0x2, !P2 ;  /* 0x000000020000780c */ /* 0x000fc40005701670 */
[----:B------:R-:W-:Y:S01]  /*23730*/  F2FP.SATFINITE.E4M3.F32.PACK_AB_MERGE_C R6, RZ, R6, RZ ;  /* 0x00000006ff06723e */ /* 0x000fe200048070ff */
[----:B------:R-:W-:Y:S01]  /*23740*/  FMUL R22, R22, UR20 ;  /* 0x0000001416167c20 */ /* 0x000fe20008400000 */
[----:B------:R-:W-:Y:S01]  /*23750*/  F2FP.SATFINITE.E4M3.F32.PACK_AB_MERGE_C R7, RZ, R7, RZ ;  /* 0x00000007ff07723e */ /* 0x000fe200048070ff */
[----:B------:R-:W4:Y:S08]  /*23760*/  LDL.LU R35, [R1+0x208] ;  /* 0x0002080001237983 */ /* 0x000f300000300800 */
[----:B------:R1:W-:Y:S01]  /*23770*/  @!P0 STG.E.U8 desc[UR14][R26.64+0x1], R5 ;  /* 0x000001051a008986 */ /* 0x0003e2000c10110e */
[----:B------:R-:W-:-:S02]  /*23780*/  ISETP.LT.OR P0, PT, R0, 0x9, !P2 ;  /* 0x000000090000780c */ /* 0x000fc40005701670 */
[----:B------:R-:W-:Y:S01]  /*23790*/  F2FP.SATFINITE.E4M3.F32.PACK_AB_MERGE_C R8, RZ, R8, RZ ;  /* 0x00000008ff08723e */ /* 0x000fe200048070ff */
[----:B------:R-:W-:Y:S01]  /*237a0*/  @!P1 STG.E.U8 desc[UR14][R24.64+0x8], R6 ;  /* 0x0000080618009986 */ /* 0x000fe2000c10110e */
[----:B------:R-:W-:-:S03]  /*237b0*/  ISETP.LT.OR P1, PT, R0, 0xa, !P2 ;  /* 0x0000000a0000780c */ /* 0x000fc60005721670 */
[----:B------:R-:W-:Y:S01]  /*237c0*/  @!P5 STG.E.U8 desc[UR14][R24.64+0x9], R7 ;  /* 0x000009071800d986 */ /* 0x000fe2000c10110e */
[C---:B------:R-:W-:Y:S02]  /*237d0*/  ISETP.LT.OR P5, PT, R0.reuse, 0x11, !P3 ;  /* 0x000000110000780c */ /* 0x040fe40005fa1670 */
[----:B------:R-:W-:Y:S01]  /*237e0*/  F2FP.SATFINITE.E4M3.F32.PACK_AB_MERGE_C R9, RZ, R9, RZ ;  /* 0x00000009ff09723e */ /* 0x000fe200048070ff */
[----:B------:R-:W-:Y:S01]  /*237f0*/  FMUL R23, R23, UR20 ;  /* 0x0000001417177c20 */ /* 0x000fe20008400000 */
[----:B------:R-:W-:Y:S01]  /*23800*/  F2FP.SATFINITE.E4M3.F32.PACK_AB_MERGE_C R10, RZ, R10, RZ ;  /* 0x0000000aff0a723e */ /* 0x000fe200048070ff */
[----:B------:R-:W-:Y:S01]  /*23810*/  @!P0 STG.E.U8 desc[UR14][R26.64+0x8], R8 ;  /* 0x000008081a008986 */ /* 0x000fe2000c10110e */
[C---:B------:R-:W-:Y:S02]  /*23820*/  ISETP.LT.OR P0, PT, R0.reuse, 0x12, !P3 ;  /* 0x000000120000780c */ /* 0x040fe40005f01670 */
[----:B------:R-:W-:Y:S01]  /*23830*/  F2FP.SATFINITE.E4M3.F32.PACK_AB_MERGE_C R11, RZ, R11, RZ ;  /* 0x0000000bff0b723e */ /* 0x000fe200048070ff */
[----:B------:R-:W-:Y:S01]  /*23840*/  @!P1 STG.E.U8 desc[UR14][R26.64+0x9], R9 ;  /* 0x000009091a009986 */ /* 0x000fe2000c10110e */
[----:B------:R-:W-:-:S03]  /*23850*/  ISETP.LT.OR P1, PT, R0, 0x11, !P2 ;  /* 0x000000110000780c */ /* 0x000fc60005721670 */
[----:B------:R-:W-:Y:S01]  /*23860*/  @!P5 STG.E.U8 desc[UR14][R24.64+0x10], R10 ;  /* 0x0000100a1800d986 */ /* 0x000fe2000c10110e */
[C---:B------:R-:W-:Y:S02]  /*23870*/  ISETP.LT.OR P5, PT, R0.reuse, 0x12, !P2 ;  /* 0x000000120000780c */ /* 0x040fe400057a1670 */
[----:B------:R-:W-:Y:S01]  /*23880*/  F2FP.SATFINITE.E4M3.F32.PACK_AB_MERGE_C R12, RZ, R12, RZ ;  /* 0x0000000cff0c723e */ /* 0x000fe200048070ff */
[----:B------:R-:W3:Y:S04]  /*23890*/  LDL.LU R33, [R1+0x20c] ;  /* 0x00020c0001217983 */ /* 0x000ee80000300800 */
[----:B------:R-:W-:Y:S01]  /*238a0*/  @!P0 STG.E.U8 desc[UR14][R24.64+0x11], R11 ;  /* 0x0000110b18008986 */ /* 0x000fe2000c10110e */
[----:B------:R-:W-:Y:S02]  /*238b0*/  ISETP.LT.OR P0, PT, R0, 0x19, !P3 ;  /* 0x000000190000780c */ /* 0x000fe40005f01670 */
[----:B------:R-:W-:-:S02]  /*238c0*/  F2FP.SATFINITE.E4M3.F32.PACK_AB_MERGE_C R13, RZ, R13, RZ ;  /* 0x0000000dff0d723e */ /* 0x000fc400048070ff */
[----:B------:R-:W-:Y:S01]  /*238d0*/  F2FP.SATFINITE.E4M3.F32.PACK_AB_MERGE_C R14, RZ, R14, RZ ;  /* 0x0000000eff0e723e */ /* 0x000fe200048070ff */
[----:B------:R-:W-:Y:S01]  /*238e0*/  @!P1 STG.E.U8 desc[UR14][R26.64+0x10], R12 ;  /* 0x0000100c1a009986 */ /* 0x000fe2000c10110e */
[----:B------:R-:W-:-:S03]  /*238f0*/  ISETP.LT.OR P1, PT, R0, 0x1a, !P3 ;  /* 0x0000001a0000780c */ /* 0x000fc60005f21670 */
[----:B------:R-:W-:Y:S01]  /*23900*/  @!P5 STG.E.U8 desc[UR14][R26.64+0x11], R13 ;  /* 0x0000110d1a00d986 */ /* 0x000fe2000c10110e */
[----:B------:R-:W-:-:S03]  /*23910*/  ISETP.LT.OR P5, PT, R0, 0x19, !P2 ;  /* 0x000000190000780c */ /* 0x000fc600057a1670 */
[----:B------:R-:W-:Y:S01]  /*23920*/  @!P0 STG.E.U8 desc[UR14][R24.64+0x18], R14 ;  /* 0x0000180e18008986 */ /* 0x000fe2000c10110e */
[C---:B------:R-:W-:Y:S02]  /*23930*/  ISETP.LT.OR P0, PT, R0.reuse, 0x1a, !P2 ;  /* 0x0000001a0000780c */ /* 0x040fe40005701670 */
[----:B------:R-:W-:Y:S01]  /*23940*/  F2FP.SATFINITE.E4M3.F32.PACK_AB_MERGE_C R15, RZ, R15, RZ ;  /* 0x0000000fff0f723e */ /* 0x000fe200048070ff */
[----:B------:R-:W3:Y:S01]  /*23950*/  LDL.LU R32, [R1+0x210] ;  /* 0x0002100001207983 */ /* 0x000ee20000300800 */
[----:B------:R-:W-:Y:S02]  /*23960*/  F2FP.SATFINITE.E4M3.F32.PACK_AB_MERGE_C R16, RZ, R16, RZ ;  /* 0x00000010ff10723e */ /* 0x000fe400048070ff */
[----:B------:R-:W-:Y:S01]  /*23970*/  F2FP.SATFINITE.E4M3.F32.PACK_AB_MERGE_C R17, RZ, R17, RZ ;  /* 0x00000011ff11723e */ /* 0x000fe200048070ff */
[----:B------:R-:W-:Y:S01]  /*23980*/  @!P1 STG.E.U8 desc[UR14][R24.64+0x19], R15 ;  /* 0x0000190f18009986 */ /* 0x000fe2000c10110e */
[----:B------:R-:W-:-:S03]  /*23990*/  ISETP.LT.OR P1, PT, R0, 0x21, !P3 ;  /* 0x000000210000780c */ /* 0x000fc60005f21670 */
[----:B------:R-:W-:Y:S01]  /*239a0*/  @!P5 STG.E.U8 desc[UR14][R26.64+0x18], R16 ;  /* 0x000018101a00d986 */ /* 0x000fe2000c10110e */
[----:B------:R-:W-:-:S03]  /*239b0*/  ISETP.LT.OR P5, PT, R0, 0x22, !P3 ;  /* 0x000000220000780c */ /* 0x000fc60005fa1670 */
[----:B------:R-:W-:Y:S01]  /*239c0*/  @!P0 STG.E.U8 desc[UR14][R26.64+0x19], R17 ;  /* 0x000019111a008986 */ /* 0x000fe2000c10110e */
[----:B------:R-:W-:Y:S02]  /*239d0*/  ISETP.LT.OR P0, PT, R0, 0x21, !P2 ;  /* 0x000000210000780c */ /* 0x000fe40005701670 */
[----:B------:R-:W-:Y:S01]  /*239e0*/  F2FP.SATFINITE.E4M3.F32.PACK_AB_MERGE_C R18, RZ, R18, RZ ;  /* 0x00000012ff12723e */ /* 0x000fe200048070ff */
[----:B------:R-:W-:Y:S01]  /*239f0*/  FMUL R152, R152, UR20 ;  /* 0x0000001498987c20 */ /* 0x000fe20008400000 */
[----:B------:R-:W-:Y:S01]  /*23a00*/  F2FP.SATFINITE.E4M3.F32.PACK_AB_MERGE_C R19, RZ, R19, RZ ;  /* 0x00000013ff13723e */ /* 0x000fe200048070ff */
[----:B------:R-:W-:Y:S01]  /*23a10*/  FMUL R153, R153, UR20 ;  /* 0x0000001499997c20 */ /* 0x000fe20008400000 */
        /* <DEDUP_REMOVED lines=24> */
[C---:B------:R-:W-:Y:S02]  /*23ba0*/  ISETP.LT.OR P1, PT, R0.reuse, 0x32, !P3 ;  /* 0x000000320000780c */ /* 0x040fe40005f21670 */
[C---:B------:R-:W-:Y:S01]  /*23bb0*/  ISETP.LT.OR P6, PT, R0.reuse, 0x32, !P2 ;  /* 0x000000320000780c */ /* 0x040fe200057c1670 */
[----:B------:R-:W-:Y:S01]  /*23bc0*/  @!P5 STG.E.U8 desc[UR14][R26.64+0x29], R153 ;  /* 0x000029991a00d986 */ /* 0x000fe2000c10110e */
[----:B------:R-:W-:-:S03]  /*23bd0*/  ISETP.LT.OR P5, PT, R0, 0x31, !P2 ;  /* 0x000000310000780c */ /* 0x000fc600057a1670 */
[----:B------:R-:W-:Y:S01]  /*23be0*/  @!P0 STG.E.U8 desc[UR14][R24.64+0x30], R154 ;  /* 0x0000309a18008986 */ /* 0x000fe2000c10110e */
[----:B------:R-:W-:Y:S01]  /*23bf0*/  ISETP.LT.OR P0, PT, R0, 0x39, !P3 ;  /* 0x000000390000780c */ /* 0x000fe20005f01670 */
[----:B------:R-:W-:Y:S01]  /*23c00*/  FMUL R158, R158, UR20 ;  /* 0x000000149e9e7c20 */ /* 0x000fe20008400000 */
[----:B------:R-:W-:Y:S01]  /*23c10*/  F2FP.SATFINITE.E4M3.F32.PACK_AB_MERGE_C R155, RZ, R155, RZ ;  /* 0x0000009bff9b723e */ /* 0x000fe200048070ff */
[----:B------:R-:W-:Y:S01]  /*23c20*/  FMUL R159, R159, UR20 ;  /* 0x000000149f9f7c20 */ /* 0x000fe20008400000 */
        /* <DEDUP_REMOVED lines=36> */
[----:B0-----:R-:W-:Y:S01]  /*23e70*/  F2FP.SATFINITE.E4M3.F32.PACK_AB_MERGE_C R3, RZ, R166, RZ ;  /* 0x000000a6ff03723e */ /* 0x001fe200048070ff */
[----:B------:R-:W-:Y:S01]  /*23e80*/  @!P1 STG.E.U8 desc[UR14][R24.64+0x41], R163 ;  /* 0x000041a318009986 */ /* 0x000fe2000c10110e */
[----:B------:R-:W-:-:S03]  /*23e90*/  ISETP.LT.OR P1, PT, R0, 0x4a, !P3 ;  /* 0x0000004a0000780c */ /* 0x000fc60005f21670 */
[----:B------:R-:W-:Y:S01]  /*23ea0*/  @!P5 STG.E.U8 desc[UR14][R26.64+0x40], R164 ;  /* 0x000040a41a00d986 */ /* 0x000fe2000c10110e */
[----:B------:R-:W-:-:S03]  /*23eb0*/  ISETP.LT.OR P5, PT, R0, 0x49, !P2 ;  /* 0x000000490000780c */ /* 0x000fc600057a1670 */
[----:B------:R-:W-:Y:S01]  /*23ec0*/  @!P6 STG.E.U8 desc[UR14][R26.64+0x41], R165 ;  /* 0x000041a51a00e986 */ /* 0x000fe2000c10110e */
[----:B------:R-:W-:-:S03]  /*23ed0*/  ISETP.LT.OR P6, PT, R0, 0x4a, !P2 ;  /* 0x0000004a0000780c */ /* 0x000fc600057c1670 */
[----:B------:R0:W-:Y:S01]  /*23ee0*/  @!P0 STG.E.U8 desc[UR14][R24.64+0x48], R3 ;  /* 0x0000480318008986 */ /* 0x0001e2000c10110e */
[----:B------:R-:W-:Y:S01]  /*23ef0*/  ISETP.LT.OR P0, PT, R0, 0x51, !P3 ;  /* 0x000000510000780c */ /* 0x000fe20005f01670 */
[----:B------:R-:W-:Y:S01]  /*23f00*/  FMUL R170, R170, UR20 ;  /* 0x00000014aaaa7c20 */ /* 0x000fe20008400000 */
[----:B------:R-:W-:Y:S01]  /*23f10*/  F2FP.SATFINITE.E4M3.F32.PACK_AB_MERGE_C R167, RZ, R167, RZ ;  /* 0x000000a7ffa7723e */ /* 0x000fe200048070ff */
[----:B------:R-:W-:Y:S01]  /*23f20*/  FMUL R171, R171, UR20 ;  /* 0x00000014abab7c20 */ /* 0x000fe20008400000 */
[----:B-1----:R-:W-:Y:S01]  /*23f30*/  F2FP.SATFINITE.E4M3.F32.PACK_AB_MERGE_C R5, RZ, R168, RZ ;  /* 0x000000a8ff05723e */ /* 0x002fe200048070ff */
[----:B------:R-:W-:Y:S01]  /*23f40*/  FMUL R172, R172, UR20 ;  /* 0x00000014acac7c20 */ /* 0x000fe20008400000 */
[----:B------:R-:W-:Y:S01]  /*23f50*/  F2FP.SATFINITE.E4M3.F32.PACK_AB_MERGE_C R169, RZ, R169, RZ ;  /* 0x000000a9ffa9723e */ /* 0x000fe200048070ff */
[----:B------:R-:W-:Y:S01]  /*23f60*/  @!P1 STG.E.U8 desc[UR14][R24.64+0x49], R167 ;  /* 0x000049a718009986 */ /* 0x000fe2000c10110e */
[----:B0-----:R-:W-:-:S03]  /*23f70*/  F2FP.SATFINITE.E4M3.F32.PACK_AB_MERGE_C R3, RZ, R170, RZ ;  /* 0x000000aaff03723e */ /* 0x001fc600048070ff */
[----:B------:R0:W-:Y:S01]  /*23f80*/  @!P5 STG.E.U8 desc[UR14][R26.64+0x48], R5 ;  /* 0x000048051a00d986 */ /* 0x0001e2000c10110e */
[C---:B------:R-:W-:Y:S02]  /*23f90*/  ISETP.LT.OR P1, PT, R0.reuse, 0x52, !P3 ;  /* 0x000000520000780c */ /* 0x040fe40005f21670 */
[C---:B------:R-:W-:Y:S01]  /*23fa0*/  ISETP.LT.OR P5, PT, R0.reuse, 0x51, !P2 ;  /* 0x000000510000780c */ /* 0x040fe200057a1670 */
[----:B------:R-:W-:Y:S01]  /*23fb0*/  @!P6 STG.E.U8 desc[UR14][R26.64+0x49], R169 ;  /* 0x000049a91a00e986 */ /* 0x000fe2000c10110e */
[----:B------:R-:W-:-:S03]  /*23fc0*/  ISETP.LT.OR P6, PT, R0, 0x52, !P2 ;  /* 0x000000520000780c */ /* 0x000fc600057c1670 */
[----:B------:R1:W-:Y:S01]  /*23fd0*/  @!P0 STG.E.U8 desc[UR14][R24.64+0x50], R3 ;  /* 0x0000500318008986 */ /* 0x0003e2000c10110e */
[----:B------:R-:W-:Y:S01]  /*23fe0*/  ISETP.LT.OR P0, PT, R0, 0x59, !P3 ;  /* 0x000000590000780c */ /* 0x000fe20005f01670 */
[----:B------:R-:W-:Y:S01]  /*23ff0*/  FMUL R173, R173, UR20 ;  /* 0x00000014adad7c20 */ /* 0x000fe20008400000 */
[----:B------:R-:W-:Y:S01]  /*24000*/  FMUL R174, R174, UR20 ;  /* 0x00000014aeae7c20 */ /* 0x000fe20008400000 */
[----:B------:R-:W-:Y:S01]  /*24010*/  F2FP.SATFINITE.E4M3.F32.PACK_AB_MERGE_C R171, RZ, R171, RZ ;  /* 0x000000abffab723e */ /* 0x000fe200048070ff */
[----:B------:R-:W-:Y:S01]  /*24020*/  FMUL R175, R175, UR20 ;  /* 0x00000014afaf7c20 */ /* 0x000fe20008400000 */
[----:B0-----:R-:W-:Y:S01]  /*24030*/  F2FP.SATFINITE.E4M3.F32.PACK_AB_MERGE_C R5, RZ, R172, RZ ;  /* 0x000000acff05723e */ /* 0x001fe200048070ff */
[----:B------:R-:W-:Y:S01]  /*24040*/  FMUL R176, R176, UR20 ;  /* 0x00000014b0b07c20 */ /* 0x000fe20008400000 */
[----:B------:R-:W-:Y:S01]  /*24050*/  F2FP.SATFINITE.E4M3.F32.PACK_AB_MERGE_C R173, RZ, R173, RZ ;  /* 0x000000adffad723e */ /* 0x000fe200048070ff */
[----:B------:R-:W-:Y:S01]  /*24060*/  @!P1 STG.E.U8 desc[UR14][R24.64+0x51], R171 ;  /* 0x000051ab18009986 */ /* 0x000fe2000c10110e */
[----:B-1----:R-:W-:-:S03]  /*24070*/  F2FP.SATFINITE.E4M3.F32.PACK_AB_MERGE_C R3, RZ, R174, RZ ;  /* 0x000000aeff03723e */ /* 0x002fc600048070ff */
        /* <DEDUP_REMOVED lines=220> */
[----:B------:R-:W3:Y:S01]  /*24e40*/  LDL.LU R38, [R1+0x214] ;  /* 0x0002140001267983 */ /* 0x000ee20000300800 */
[----:B------:R-:W-:Y:S02]  /*24e50*/  F2FP.SATFINITE.E4M3.F32.PACK_AB_MERGE_C R229, RZ, R229, RZ ;  /* 0x000000e5ffe5723e */ /* 0x000fe400048070ff */
[----:B-1----:R-:W-:Y:S01]  /*24e60*/  F2FP.SATFINITE.E4M3.F32.PACK_AB_MERGE_C R3, RZ, R230, RZ ;  /* 0x000000e6ff03723e */ /* 0x002fe200048070ff */
[----:B------:R-:W-:Y:S01]  /*24e70*/  @!P1 STG.E.U8 desc[UR14][R24.64+0xc1], R227 ;  /* 0x0000c1e318009986 */ /* 0x000fe2000c10110e */
[----:B------:R-:W-:-:S03]  /*24e80*/  ISETP.LT.OR P1, PT, R0, 0xca, !P3 ;  /* 0x000000ca0000780c */ /* 0x000fc60005f21670 */
[----:B------:R0:W-:Y:S01]  /*24e90*/  @!P5 STG.E.U8 desc[UR14][R26.64+0xc0], R5 ;  /* 0x0000c0051a00d986 */ /* 0x0001e2000c10110e */
[----:B------:R-:W-:-:S03]  /*24ea0*/  ISETP.LT.OR P5, PT, R0, 0xc9, !P2 ;  /* 0x000000c90000780c */ /* 0x000fc600057a1670 */
[----:B------:R-:W-:Y:S01]  /*24eb0*/  @!P6 STG.E.U8 desc[UR14][R26.64+0xc1], R229 ;  /* 0x0000c1e51a00e986 */ /* 0x000fe2000c10110e */
[----:B------:R-:W-:-:S03]  /*24ec0*/  ISETP.LT.OR P6, PT, R0, 0xca, !P2 ;  /* 0x000000ca0000780c */ /* 0x000fc600057c1670 */
[----:B------:R3:W-:Y:S01]  /*24ed0*/  @!P0 STG.E.U8 desc[UR14][R24.64+0xc8], R3 ;  /* 0x0000c80318008986 */ /* 0x0007e2000c10110e */
[----:B------:R-:W-:Y:S01]  /*24ee0*/  ISETP.LT.OR P0, PT, R0, 0xd1, !P3 ;  /* 0x000000d10000780c */ /* 0x000fe20005f01670 */
[----:B------:R-:W-:Y:S01]  /*24ef0*/  FMUL R232, R232, UR20 ;  /* 0x00000014e8e87c20 */ /* 0x000fe20008400000 */
[----:B------:R-:W-:Y:S01]  /*24f00*/  FMUL R233, R233, UR20 ;  /* 0x00000014e9e97c20 */ /* 0x000fe20008400000 */
[----:B------:R-:W3:Y:S01]  /*24f10*/  LDL.LU R37, [R1+0x218] ;  /* 0x0002180001257983 */ /* 0x000ee20000300800 */
[----:B------:R-:W-:Y:S01]  /*24f20*/  FMUL R234, R234, UR20 ;  /* 0x00000014eaea7c20 */ /* 0x000fe20008400000 */
[----:B------:R-:W-:Y:S02]  /*24f30*/  F2FP.SATFINITE.E4M3.F32.PACK_AB_MERGE_C R231, RZ, R231, RZ ;  /* 0x000000e7ffe7723e */ /* 0x000fe400048070ff */
[----:B------:R-:W3:Y:S01]  /*24f40*/  LDL.LU R36, [R1+0x21c] ;  /* 0x00021c0001247983 */ /* 0x000ee20000300800 */
[----:B0-----:R-:W-:Y:S01]  /*24f50*/  F2FP.SATFINITE.E4M3.F32.PACK_AB_MERGE_C R5, RZ, R232, RZ ;  /* 0x000000e8ff05723e */ /* 0x001fe200048070ff */
[----:B--2---:R-:W-:Y:S01]  /*24f60*/  FMUL R2, R40, UR20 ;  /* 0x0000001428027c20 */ /* 0x004fe20008400000 */
[----:B------:R-:W-:Y:S01]  /*24f70*/  F2FP.SATFINITE.E4M3.F32.PACK_AB_MERGE_C R233, RZ, R233, RZ ;  /* 0x000000e9ffe9723e */ /* 0x000fe200048070ff */
[----:B----4-:R-:W-:Y:S01]  /*24f80*/  FMUL R4, R35, UR20 ;  /* 0x0000001423047c20 */ /* 0x010fe20008400000 */
[----:B------:R-:W-:Y:S01]  /*24f90*/  F2FP.SATFINITE.E4M3.F32.PACK_AB_MERGE_C R7, RZ, R234, RZ ;  /* 0x000000eaff07723e */ /* 0x000fe200048070ff */
[----:B------:R-:W2:Y:S01]  /*24fa0*/  LDL.LU R35, [R1+0x220] ;  /* 0x0002200001237983 */ /* 0x000ea20000300800 */
[----:B------:R-:W-:Y:S01]  /*24fb0*/  FMUL R235, R235, UR20 ;  /* 0x00000014ebeb7c20 */ /* 0x000fe20008400000 */
[----:B------:R-:W-:Y:S01]  /*24fc0*/  FMUL R236, R236, UR20 ;  /* 0x00000014ecec7c20 */ /* 0x000fe20008400000 */
[----:B---3--:R-:W-:Y:S01]  /*24fd0*/  FMUL R3, R39, UR20 ;  /* 0x0000001427037c20 */ /* 0x008fe20008400000 */
[----:B------:R-:W-:Y:S01]  /*24fe0*/  @!P1 STG.E.U8 desc[UR14][R24.64+0xc9], R231 ;  /* 0x0000c9e718009986 */ /* 0x000fe2000c10110e */
[C---:B------:R-:W-:Y:S01]  /*24ff0*/  ISETP.LT.OR P1, PT, R0.reuse, 0xd2, !P3 ;  /* 0x000000d20000780c */ /* 0x040fe20005f21670 */
[----:B------:R-:W-:Y:S01]  /*25000*/  FMUL R237, R237, UR20 ;  /* 0x00000014eded7c20 */ /* 0x000fe20008400000 */
[----:B------:R-:W-:Y:S01]  /*25010*/  F2FP.SATFINITE.E4M3.F32.PACK_AB_MERGE_C R235, RZ, R235, RZ ;  /* 0x000000ebffeb723e */ /* 0x000fe200048070ff */
[----:B------:R0:W-:Y:S01]  /*25020*/  @!P5 STG.E.U8 desc[UR14][R26.64+0xc8], R5 ;  /* 0x0000c8051a00d986 */ /* 0x0001e2000c10110e */
[----:B------:R-:W-:-:S02]  /*25030*/  ISETP.LT.OR P5, PT, R0, 0xd1, !P2 ;  /* 0x000000d10000780c */ /* 0x000fc400057a1670 */
[----:B------:R-:W-:Y:S01]  /*25040*/  F2FP.SATFINITE.E4M3.F32.PACK_AB_MERGE_C R9, RZ, R236, RZ ;  /* 0x000000ecff09723e */ /* 0x000fe200048070ff */
[----:B------:R-:W-:Y:S01]  /*25050*/  @!P6 STG.E.U8 desc[UR14][R26.64+0xc9], R233 ;  /* 0x0000c9e91a00e986 */ /* 0x000fe2000c10110e */
[C---:B------:R-:W-:Y:S02]  /*25060*/  ISETP.LT.OR P6, PT, R0.reuse, 0xd2, !P2 ;  /* 0x000000d20000780c */ /* 0x040fe400057c1670 */
[----:B------:R-:W-:Y:S01]  /*25070*/  F2FP.SATFINITE.E4M3.F32.PACK_AB_MERGE_C R237, RZ, R237, RZ ;  /* 0x000000edffed723e */ /* 0x000fe200048070ff */
[----:B------:R1:W-:Y:S01]  /*25080*/  @!P0 STG.E.U8 desc[UR14][R24.64+0xd0], R7 ;  /* 0x0000d00718008986 */ /* 0x0003e2000c10110e */
[C---:B------:R-:W-:Y:S01]  /*25090*/  ISETP.LT.OR P0, PT, R0.reuse, 0xd9, !P3 ;  /* 0x000000d90000780c */ /* 0x040fe20005f01670 */
[----:B0-----:R-:W-:Y:S02]  /*250a0*/  FMUL R5, R33, UR20 ;  /* 0x0000001421057c20 */ /* 0x001fe40008400000 */
[----:B------:R-:W-:Y:S01]  /*250b0*/  @!P1 STG.E.U8 desc[UR14][R24.64+0xd1], R235 ;  /* 0x0000d1eb18009986 */ /* 0x000fe2000c10110e */
[----:B------:R-:W-:-:S03]  /*250c0*/  ISETP.LT.OR P1, PT, R0, 0xda, !P3 ;  /* 0x000000da0000780c */ /* 0x000fc60005f21670 */
[----:B------:R-:W3:Y:S01]  /*250d0*/  LDL.LU R33, [R1+0x224] ;  /* 0x0002240001217983 */ /* 0x000ee20000300800 */
[----:B-1----:R-:W-:Y:S01]  /*250e0*/  F2FP.SATFINITE.E4M3.F32.PACK_AB_MERGE_C R7, RZ, R2, RZ ;  /* 0x00000002ff07723e */ /* 0x002fe200048070ff */
[----:B------:R-:W-:Y:S02]  /*250f0*/  FMUL R2, R32, UR20 ;  /* 0x0000001420027c20 */ /* 0x000fe40008400000 */
[----:B------:R-:W4:Y:S04]  /*25100*/  LDL.LU R40, [R1+0x228] ;  /* 0x0002280001287983 */ /* 0x000f280000300800 */
[----:B------:R-:W4:Y:S04]  /*25110*/  LDL.LU R32, [R1+0x22c] ;  /* 0x00022c0001207983 */ /* 0x000f280000300800 */
[----:B------:R-:W4:Y:S01]  /*25120*/  LDL.LU R39, [R1+0x230] ;  /* 0x0002300001277983 */ /* 0x000f220000300800 */
[----:B------:R-:W-:-:S03]  /*25130*/  F2FP.SATFINITE.E4M3.F32.PACK_AB_MERGE_C R11, RZ, R4, RZ ;  /* 0x00000004ff0b723e */ /* 0x000fc600048070ff */
[----:B------:R0:W-:Y:S01]  /*25140*/  @!P5 STG.E.U8 desc[UR14][R26.64+0xd0], R9 ;  /* 0x0000d0091a00d986 */ /* 0x0001e2000c10110e */
[C---:B------:R-:W-:Y:S02]  /*25150*/  ISETP.LT.OR P5, PT, R0.reuse, 0xd9, !P2 ;  /* 0x000000d90000780c */ /* 0x040fe400057a1670 */
[----:B------:R-:W-:Y:S01]  /*25160*/  F2FP.SATFINITE.E4M3.F32.PACK_AB_MERGE_C R13, RZ, R5, RZ ;  /* 0x00000005ff0d723e */ /* 0x000fe200048070ff */
[----:B------:R-:W-:Y:S01]  /*25170*/  @!P6 STG.E.U8 desc[UR14][R26.64+0xd1], R237 ;  /* 0x0000d1ed1a00e986 */ /* 0x000fe2000c10110e */
[----:B------:R-:W-:Y:S02]  /*25180*/  ISETP.LT.OR P6, PT, R0, 0xda, !P2 ;  /* 0x000000da0000780c */ /* 0x000fe400057c1670 */
[----:B0-----:R-:W-:Y:S01]  /*25190*/  F2FP.SATFINITE.E4M3.F32.PACK_AB_MERGE_C R9, RZ, R3, RZ ;  /* 0x00000003ff09723e */ /* 0x001fe200048070ff */
[----:B------:R0:W-:Y:S04]  /*251a0*/  @!P0 STG.E.U8 desc[UR14][R24.64+0xd8], R7 ;  /* 0x0000d80718008986 */ /* 0x0001e8000c10110e */
[----:B------:R1:W-:Y:S01]  /*251b0*/  @!P1 STG.E.U8 desc[UR14][R24.64+0xd9], R9 ;  /* 0x0000d90918009986 */ /* 0x0003e2000c10110e */
[----:B0-----:R-:W-:-:S03]  /*251c0*/  F2FP.SATFINITE.E4M3.F32.PACK_AB_MERGE_C R7, RZ, R2, RZ ;  /* 0x00000002ff07723e */ /* 0x001fc600048070ff */
[----:B------:R0:W-:Y:S01]  /*251d0*/  @!P5 STG.E.U8 desc[UR14][R26.64+0xd8], R11 ;  /* 0x0000d80b1a00d986 */ /* 0x0001e2000c10110e */
[----:B------:R-:W-:-:S03]  /*251e0*/  FMUL R3, R38, UR20 ;  /* 0x0000001426037c20 */ /* 0x000fc60008400000 */
[----:B------:R-:W4:Y:S02]  /*251f0*/  LDL.LU R38, [R1+0x234] ;  /* 0x0002340001267983 */ /* 0x000f240000300800 */
[----:B-1----:R-:W-:Y:S01]  /*25200*/  F2FP.SATFINITE.E4M3.F32.PACK_AB_MERGE_C R9, RZ, R3, RZ ;  /* 0x00000003ff09723e */ /* 0x002fe200048070ff */
[----:B------:R-:W-:Y:S02]  /*25210*/  FMUL R4, R37, UR20 ;  /* 0x0000001425047c20 */ /* 0x000fe40008400000 */
[----:B------:R-:W4:Y:S01]  /*25220*/  LDL.LU R37, [R1+0x238] ;  /* 0x0002380001257983 */ /* 0x000f220000300800 */
[----:B------:R-:W-:-:S03]  /*25230*/  FMUL R5, R36, UR20 ;  /* 0x0000001424057c20 */ /* 0x000fc60008400000 */
[----:B------:R-:W4:Y:S01]  /*25240*/  LDL.LU R36, [R1+0x23c] ;  /* 0x00023c0001247983 */ /* 0x000f220000300800 */
[----:B--2---:R-:W-:-:S03]  /*25250*/  FMUL R2, R35, UR20 ;  /* 0x0000001423027c20 */ /* 0x004fc60008400000 */
[----:B------:R-:W2:Y:S01]  /*25260*/  LDL.LU R35, [R1+0x240] ;  /* 0x0002400001237983 */ /* 0x000ea20000300800 */
[----:B0-----:R-:W-:Y:S01]  /*25270*/  F2FP.SATFINITE.E4M3.F32.PACK_AB_MERGE_C R11, RZ, R4, RZ ;  /* 0x00000004ff0b723e */ /* 0x001fe200048070ff */
[----:B---3--:R-:W-:Y:S02]  /*25280*/  FMUL R3, R33, UR20 ;  /* 0x0000001421037c20 */ /* 0x008fe40008400000 */
[----:B------:R-:W3:Y:S01]  /*25290*/  LDL.LU R33, [R1+0x244] ;  /* 0x0002440001217983 */ /* 0x000ee20000300800 */
[----:B----4-:R-:W-:-:S03]  /*252a0*/  FMUL R4, R32, UR20 ;  /* 0x0000001420047c20 */ /* 0x010fc60008400000 */
[----:B------:R-:W4:Y:S04]  /*252b0*/  LDL.LU R32, [R1+0x248] ;  /* 0x0002480001207983 */ /* 0x000f280000300800 */
[----:B------:R0:W-:Y:S01]  /*252c0*/  @!P6 STG.E.U8 desc[UR14][R26.64+0xd9], R13 ;  /* 0x0000d90d1a00e986 */ /* 0x0001e2000c10110e */
[C---:B------:R-:W-:Y:S02]  /*252d0*/  ISETP.LT.OR P6, PT, R0.reuse, 0xe2, !P3 ;  /* 0x000000e20000780c */ /* 0x040fe40005fc1670 */
[C---:B------:R-:W-:Y:S02]  /*252e0*/  ISETP.LT.OR P5, PT, R0.reuse, 0xe1, !P3 ;  /* 0x000000e10000780c */ /* 0x040fe40005fa1670 */
[C---:B------:R-:W-:Y:S02]  /*252f0*/  ISETP.LT.OR P0, PT, R0.reuse, 0xe1, !P2 ;  /* 0x000000e10000780c */ /* 0x040fe40005701670 */
[----:B------:R-:W-:-:S02]  /*25300*/  ISETP.LT.OR P1, PT, R0, 0xe2, !P2 ;  /* 0x000000e20000780c */ /* 0x000fc40005721670 */
[----:B------:R-:W-:-:S05]  /*25310*/  F2FP.SATFINITE.E4M3.F32.PACK_AB_MERGE_C R5, RZ, R5, RZ ;  /* 0x00000005ff05723e */ /* 0x000fca00048070ff */
[----:B------:R-:W-:Y:S01]  /*25320*/  @!P6 STG.E.U8 desc[UR14][R24.64+0xe1], R9 ;  /* 0x0000e1091800e986 */ /* 0x000fe2000c10110e */
[----:B------:R-:W-:Y:S02]  /*25330*/  ISETP.LT.OR P6, PT, R0, 0xe9, !P3 ;  /* 0x000000e90000780c */ /* 0x000fe40005fc1670 */
[----:B0-----:R-:W-:Y:S01]  /*25340*/  F2FP.SATFINITE.E4M3.F32.PACK_AB_MERGE_C R13, RZ, R2, RZ ;  /* 0x00000002ff0d723e */ /* 0x001fe200048070ff */
[----:B------:R-:W-:Y:S01]  /*25350*/  FMUL R2, R40, UR20 ;  /* 0x0000001428027c20 */ /* 0x000fe20008400000 */
[----:B------:R0:W-:Y:S01]  /*25360*/  @!P5 STG.E.U8 desc[UR14][R24.64+0xe0], R7 ;  /* 0x0000e0071800d986 */ /* 0x0001e2000c10110e */
[----:B------:R-:W-:-:S03]  /*25370*/  ISETP.LT.OR P5, PT, R0, 0xea, !P2 ;  /* 0x000000ea0000780c */ /* 0x000fc600057a1670 */
[----:B------:R-:W-:Y:S01]  /*25380*/  @!P0 STG.E.U8 desc[UR14][R26.64+0xe0], R11 ;  /* 0x0000e00b1a008986 */ /* 0x000fe2000c10110e */
[----:B------:R-:W-:-:S03]  /*25390*/  ISETP.LT.OR P0, PT, R0, 0xea, !P3 ;  /* 0x000000ea0000780c */ /* 0x000fc60005f01670 */
[----:B------:R1:W-:Y:S01]  /*253a0*/  @!P1 STG.E.U8 desc[UR14][R26.64+0xe1], R5 ;  /* 0x0000e1051a009986 */ /* 0x0003e2000c10110e */
[----:B------:R-:W-:-:S03]  /*253b0*/  ISETP.LT.OR P1, PT, R0, 0xe9, !P2 ;  /* 0x000000e90000780c */ /* 0x000fc60005721670 */
[----:B------:R-:W4:Y:S01]  /*253c0*/  LDL.LU R40, [R1+0x24c] ;  /* 0x00024c0001287983 */ /* 0x000f220000300800 */
[----:B0-----:R-:W-:-:S03]  /*253d0*/  F2FP.SATFINITE.E4M3.F32.PACK_AB_MERGE_C R7, RZ, R3, RZ ;  /* 0x00000003ff07723e */ /* 0x001fc600048070ff */
[----:B------:R-:W-:Y:S01]  /*253e0*/  @!P6 STG.E.U8 desc[UR14][R24.64+0xe8], R13 ;  /* 0x0000e80d1800e986 */ /* 0x000fe2000c10110e */
[----:B-1----:R-:W-:Y:S01]  /*253f0*/  F2FP.SATFINITE.E4M3.F32.PACK_AB_MERGE_C R5, RZ, R2, RZ ;  /* 0x00000002ff05723e */ /* 0x002fe200048070ff */
[----:B------:R-:W-:Y:S02]  /*25400*/  FMUL R2, R39, UR20 ;  /* 0x0000001427027c20 */ /* 0x000fe40008400000 */
[----:B------:R-:W4:Y:S01]  /*25410*/  LDL.LU R39, [R1+0x250] ;  /* 0x0002500001277983 */ /* 0x000f220000300800 */
[----:B------:R-:W-:Y:S02]  /*25420*/  ISETP.LT.OR P6, PT, R0, 0xf1, !P3 ;  /* 0x000000f10000780c */ /* 0x000fe40005fc1670 */
[----:B------:R-:W-:Y:S02]  /*25430*/  F2FP.SATFINITE.E4M3.F32.PACK_AB_MERGE_C R9, RZ, R4, RZ ;  /* 0x00000004ff09723e */ /* 0x000fe400048070ff */
[----:B------:R-:W-:Y:S01]  /*25440*/  F2FP.SATFINITE.E4M3.F32.PACK_AB_MERGE_C R11, RZ, R2, RZ ;  /* 0x00000002ff0b723e */ /* 0x000fe200048070ff */
[----:B------:R0:W-:Y:S04]  /*25450*/  @!P0 STG.E.U8 desc[UR14][R24.64+0xe9], R7 ;  /* 0x0000e90718008986 */ /* 0x0001e8000c10110e */
[----:B------:R1:W-:Y:S04]  /*25460*/  @!P5 STG.E.U8 desc[UR14][R26.64+0xe9], R9 ;  /* 0x0000e9091a00d986 */ /* 0x0003e8000c10110e */
[----:B------:R-:W-:Y:S04]  /*25470*/  @!P1 STG.E.U8 desc[UR14][R26.64+0xe8], R5 ;  /* 0x0000e8051a009986 */ /* 0x000fe8000c10110e */
[----:B------:R2:W-:Y:S01]  /*25480*/  @!P6 STG.E.U8 desc[UR14][R24.64+0xf0], R11 ;  /* 0x0000f00b1800e986 */ /* 0x0005e2000c10110e */
[----:B------:R-:W-:-:S03]  /*25490*/  FMUL R3, R38, UR20 ;  /* 0x0000001426037c20 */ /* 0x000fc60008400000 */
[----:B------:R-:W4:Y:S02]  /*254a0*/  LDL.LU R38, [R1+0x254] ;  /* 0x0002540001267983 */ /* 0x000f240000300800 */
[----:B0-----:R-:W-:Y:S01]  /*254b0*/  F2FP.SATFINITE.E4M3.F32.PACK_AB_MERGE_C R7, RZ, R3, RZ ;  /* 0x00000003ff07723e */ /* 0x001fe200048070ff */
[----:B------:R-:W-:Y:S02]  /*254c0*/  FMUL R4, R37, UR20 ;  /* 0x0000001425047c20 */ /* 0x000fe40008400000 */
[----:B------:R-:W4:Y:S01]  /*254d0*/  LDL.LU R37, [R1+0x258] ;  /* 0x0002580001257983 */ /* 0x000f220000300800 */
[----:B------:R-:W-:-:S03]  /*254e0*/  FMUL R2, R36, UR20 ;  /* 0x0000001424027c20 */ /* 0x000fc60008400000 */
[----:B------:R-:W4:Y:S02]  /*254f0*/  LDL.LU R36, [R1+0x25c] ;  /* 0x00025c0001247983 */ /* 0x000f240000300800 */
[----:B-1----:R-:W-:Y:S01]  /*25500*/  F2FP.SATFINITE.E4M3.F32.PACK_AB_MERGE_C R9, RZ, R2, RZ ;  /* 0x00000002ff09723e */ /* 0x002fe200048070ff */
[----:B--2---:R-:W-:Y:S02]  /*25510*/  FMUL R2, R35, UR20 ;  /* 0x0000001423027c20 */ /* 0x004fe40008400000 */
[----:B------:R-:W2:Y:S03]  /*25520*/  LDL.LU R35, [R1+0x260] ;  /* 0x0002600001237983 */ /* 0x000ea60000300800 */
[----:B------:R-:W-:Y:S01]  /*25530*/  F2FP.SATFINITE.E4M3.F32.PACK_AB_MERGE_C R11, RZ, R2, RZ ;  /* 0x00000002ff0b723e */ /* 0x000fe200048070ff */
[----:B---3--:R-:W-:Y:S02]  /*25540*/  FMUL R3, R33, UR20 ;  /* 0x0000001421037c20 */ /* 0x008fe40008400000 */
[----:B------:R-:W3:Y:S01]  /*25550*/  LDL.LU R33, [R1+0x264] ;  /* 0x0002640001217983 */ /* 0x000ee20000300800 */
[----:B----4-:R-:W-:-:S03]  /*25560*/  FMUL R2, R32, UR20 ;  /* 0x0000001420027c20 */ /* 0x010fc60008400000 */
[----:B------:R-:W4:Y:S01]  /*25570*/  LDL.LU R32, [R1+0x268] ;  /* 0x0002680001207983 */ /* 0x000f220000300800 */
[C---:B------:R-:W-:Y:S02]  /*25580*/  ISETP.LT.OR P0, PT, R0.reuse, 0xf2, !P3 ;  /* 0x000000f20000780c */ /* 0x040fe40005f01670 */
[C---:B------:R-:W-:Y:S02]  /*25590*/  ISETP.LT.OR P5, PT, R0.reuse, 0xf2, !P2 ;  /* 0x000000f20000780c */ /* 0x040fe400057a1670 */
[C---:B------:R-:W-:Y:S02]  /*255a0*/  ISETP.LT.OR P1, PT, R0.reuse, 0xf1, !P2 ;  /* 0x000000f10000780c */ /* 0x040fe40005721670 */
[----:B------:R-:W-:Y:S02]  /*255b0*/  ISETP.LT.OR P6, PT, R0, 0xf9, !P3 ;  /* 0x000000f90000780c */ /* 0x000fe40005fc1670 */
[----:B------:R-:W-:Y:S02]  /*255c0*/  F2FP.SATFINITE.E4M3.F32.PACK_AB_MERGE_C R13, RZ, R3, RZ ;  /* 0x00000003ff0d723e */ /* 0x000fe400048070ff */
[----:B------:R-:W-:-:S03]  /*255d0*/  F2FP.SATFINITE.E4M3.F32.PACK_AB_MERGE_C R5, RZ, R4, RZ ;  /* 0x00000004ff05723e */ /* 0x000fc600048070ff */
[----:B------:R0:W-:Y:S01]  /*255e0*/  @!P0 STG.E.U8 desc[UR14][R24.64+0xf1], R7 ;  /* 0x0000f10718008986 */ /* 0x0001e2000c10110e */
[----:B------:R-:W-:-:S03]  /*255f0*/  ISETP.LT.OR P3, PT, R0, 0xfa, !P3 ;  /* 0x000000fa0000780c */ /* 0x000fc60005f61670 */
[----:B------:R1:W-:Y:S01]  /*25600*/  @!P5 STG.E.U8 desc[UR14][R26.64+0xf1], R9 ;  /* 0x0000f1091a00d986 */ /* 0x0003e2000c10110e */
[----:B------:R-:W-:Y:S02]  /*25610*/  ISETP.LT.OR P5, PT, R0, 0xf9, !P2 ;  /* 0x000000f90000780c */ /* 0x000fe400057a1670 */
[----:B0-----:R-:W-:Y:S01]  /*25620*/  F2FP.SATFINITE.E4M3.F32.PACK_AB_MERGE_C R7, RZ, R2, RZ ;  /* 0x00000002ff07723e */ /* 0x001fe200048070ff */
[----:B------:R-:W-:Y:S01]  /*25630*/  @!P1 STG.E.U8 desc[UR14][R26.64+0xf0], R5 ;  /* 0x0000f0051a009986 */ /* 0x000fe2000c10110e */
[----:B------:R-:W-:-:S03]  /*25640*/  FMUL R2, R40, UR20 ;  /* 0x0000001428027c20 */ /* 0x000fc60008400000 */
[----:B------:R-:W4:Y:S01]  /*25650*/  LDL.LU R40, [R1+0x26c] ;  /* 0x00026c0001287983 */ /* 0x000f220000300800 */
[----:B------:R-:W-:-:S03]  /*25660*/  FMUL R3, R39, UR20 ;  /* 0x0000001427037c20 */ /* 0x000fc60008400000 */
[----:B------:R-:W4:Y:S01]  /*25670*/  LDL.LU R39, [R1+0x270] ;  /* 0x0002700001277983 */ /* 0x000f220000300800 */
[----:B-1----:R-:W-:-:S03]  /*25680*/  F2FP.SATFINITE.E4M3.F32.PACK_AB_MERGE_C R9, RZ, R2, RZ ;  /* 0x00000002ff09723e */ /* 0x002fc600048070ff */
        /* <DEDUP_REMOVED lines=17> */
[----:B------:R-:W4:Y:S01]  /*257a0*/  LDL.LU R32, [R1+0x288] ;  /* 0x0002880001207983 */ /* 0x000f220000300800 */
[----:B------:R-:W-:Y:S02]  /*257b0*/  ISETP.GE.AND P1, PT, R34, 0x81, PT ;  /* 0x000000812200780c */ /* 0x000fe40003f26270 */
[C---:B------:R-:W-:Y:S02]  /*257c0*/  ISETP.LT.OR P2, PT, R0.reuse, 0xfa, !P2 ;  /* 0x000000fa0000780c */ /* 0x040fe40005741670 */
[C---:B------:R-:W-:Y:S02]  /*257d0*/  ISETP.LT.OR P6, PT, R0.reuse, 0x1, !P1 ;  /* 0x000000010000780c */ /* 0x040fe40004fc1670 */
[----:B------:R-:W-:Y:S02]  /*257e0*/  ISETP.LT.OR P3, PT, R0, 0x2, !P1 ;  /* 0x000000020000780c */ /* 0x000fe40004f61670 */
[----:B------:R-:W-:-:S07]  /*257f0*/  ISETP.GE.AND P0, PT, R34, 0x89, PT ;  /* 0x000000892200780c */ /* 0x000fce0003f06270 */
[----:B------:R0:W-:Y:S04]  /*25800*/  @!P2 STG.E.U8 desc[UR14][R26.64+0xf9], R9 ;  /* 0x0000f9091a00a986 */ /* 0x0001e8000c10110e */
[----:B------:R-:W-:Y:S01]  /*25810*/  @!P6 STG.E.U8 desc[UR14][R30.64], R11 ;  /* 0x0000000b1e00e986 */ /* 0x000fe2000c10110e */
[C---:B------:R-:W-:Y:S02]  /*25820*/  ISETP.LT.OR P6, PT, R0.reuse, 0x2, !P0 ;  /* 0x000000020000780c */ /* 0x040fe400047c1670 */
[C---:B------:R-:W-:Y:S01]  /*25830*/  ISETP.LT.OR P5, PT, R0.reuse, 0x1, !P0 ;  /* 0x000000010000780c */ /* 0x040fe200047a1670 */
[----:B------:R1:W-:Y:S01]  /*25840*/  @!P3 STG.E.U8 desc[UR14][R30.64+0x1], R13 ;  /* 0x0000010d1e00b986 */ /* 0x0003e2000c10110e */
[----:B------:R-:W-:Y:S02]  /*25850*/  ISETP.LT.OR P2, PT, R0, 0xa, !P1 ;  /* 0x0000000a0000780c */ /* 0x000fe40004f41670 */
[----:B0-----:R-:W-:Y:S01]  /*25860*/  F2FP.SATFINITE.E4M3.F32.PACK_AB_MERGE_C R9, RZ, R3, RZ ;  /* 0x00000003ff09723e */ /* 0x001fe200048070ff */
[----:B------:R-:W-:-:S02]  /*25870*/  FMUL R3, R40, UR20 ;  /* 0x0000001428037c20 */ /* 0x000fc40008400000 */
[----:B------:R-:W4:Y:S01]  /*25880*/  LDL.LU R40, [R1+0x28c] ;  /* 0x00028c0001287983 */ /* 0x000f220000300800 */
[----:B-1----:R-:W-:Y:S02]  /*25890*/  F2FP.SATFINITE.E4M3.F32.PACK_AB_MERGE_C R13, RZ, R2, RZ ;  /* 0x00000002ff0d723e */ /* 0x002fe400048070ff */
[C---:B------:R-:W-:Y:S01]  /*258a0*/  ISETP.LT.OR P3, PT, R0.reuse, 0x9, !P1 ;  /* 0x000000090000780c */ /* 0x040fe20004f61670 */
[----:B------:R0:W-:Y:S01]  /*258b0*/  @!P6 STG.E.U8 desc[UR14][R28.64+0x1], R7 ;  /* 0x000001071c00e986 */ /* 0x0001e2000c10110e */
[----:B------:R-:W-:Y:S01]  /*258c0*/  F2FP.SATFINITE.E4M3.F32.PACK_AB_MERGE_C R5, RZ, R5, RZ ;  /* 0x00000005ff05723e */ /* 0x000fe200048070ff */
[----:B------:R-:W-:Y:S02]  /*258d0*/  FMUL R2, R39, UR20 ;  /* 0x0000001427027c20 */ /* 0x000fe40008400000 */
[----:B------:R-:W4:Y:S01]  /*258e0*/  LDL.LU R39, [R1+0x290] ;  /* 0x0002900001277983 */ /* 0x000f220000300800 */
[----:B------:R-:W-:Y:S02]  /*258f0*/  F2FP.SATFINITE.E4M3.F32.PACK_AB_MERGE_C R11, RZ, R4, RZ ;  /* 0x00000004ff0b723e */ /* 0x000fe400048070ff */
[----:B------:R-:W-:-:S02]  /*25900*/  ISETP.LT.OR P6, PT, R0, 0xa, !P0 ;  /* 0x0000000a0000780c */ /* 0x000fc400047c1670 */
[----:B0-----:R-:W-:Y:S01]  /*25910*/  F2FP.SATFINITE.E4M3.F32.PACK_AB_MERGE_C R7, RZ, R2, RZ ;  /* 0x00000002ff07723e */ /* 0x001fe200048070ff */
[----:B------:R0:W-:Y:S04]  /*25920*/  @!P5 STG.E.U8 desc[UR14][R28.64], R5 ;  /* 0x000000051c00d986 */ /* 0x0001e8000c10110e */
[----:B------:R-:W-:Y:S04]  /*25930*/  @!P2 STG.E.U8 desc[UR14][R30.64+0x9], R11 ;  /* 0x0000090b1e00a986 */ /* 0x000fe8000c10110e */
[----:B------:R1:W-:Y:S01]  /*25940*/  @!P3 STG.E.U8 desc[UR14][R30.64+0x8], R9 ;  /* 0x000008091e00b986 */ /* 0x0003e2000c10110e */
[----:B0-----:R-:W-:-:S05]  /*25950*/  F2FP.SATFINITE.E4M3.F32.PACK_AB_MERGE_C R5, RZ, R3, RZ ;  /* 0x00000003ff05723e */ /* 0x001fca00048070ff */
[----:B------:R4:W-:Y:S01]  /*25960*/  @!P6 STG.E.U8 desc[UR14][R28.64+0x9], R5 ;  /* 0x000009051c00e986 */ /* 0x0009e2000c10110e */
[----:B------:R-:W-:-:S03]  /*25970*/  FMUL R4, R38, UR20 ;  /* 0x0000001426047c20 */ /* 0x000fc60008400000 */
[----:B------:R-:W4:Y:S02]  /*25980*/  LDL.LU R38, [R1+0x294] ;  /* 0x0002940001267983 */ /* 0x000f240000300800 */
[----:B-1----:R-:W-:Y:S01]  /*25990*/  F2FP.SATFINITE.E4M3.F32.PACK_AB_MERGE_C R9, RZ, R4, RZ ;  /* 0x00000004ff09723e */ /* 0x002fe200048070ff */
[----:B------:R-:W-:Y:S02]  /*259a0*/  FMUL R2, R37, UR20 ;  /* 0x0000001425027c20 */ /* 0x000fe40008400000 */
[----:B------:R-:W4:Y:S03]  /*259b0*/  LDL.LU R37, [R1+0x298] ;  /* 0x0002980001257983 */ /* 0x000f260000300800 */
[----:B------:R-:W-:Y:S01]  /*259c0*/  F2FP.SATFINITE.E4M3.F32.PACK_AB_MERGE_C R11, RZ, R2, RZ ;  /* 0x00000002ff0b723e */ /* 0x000fe200048070ff */
[----:B------:R-:W-:Y:S02]  /*259d0*/  FMUL R2, R36, UR20 ;  /* 0x0000001424027c20 */ /* 0x000fe40008400000 */
[----:B------:R-:W4:Y:S01]  /*259e0*/  LDL.LU R36, [R1+0x29c] ;  /* 0x00029c0001247983 */ /* 0x000f220000300800 */
[----:B--2---:R-:W-:-:S03]  /*259f0*/  FMUL R3, R35, UR20 ;  /* 0x0000001423037c20 */ /* 0x004fc60008400000 */
[----:B------:R-:W2:Y:S01]  /*25a00*/  LDL.LU R35, [R1+0x2a0] ;  /* 0x0002a00001237983 */ /* 0x000ea20000300800 */
[----:B---3--:R-:W-:-:S03]  /*25a10*/  FMUL R4, R33, UR20 ;  /* 0x0000001421047c20 */ /* 0x008fc60008400000 */
[----:B------:R-:W3:Y:S01]  /*25a20*/  LDL.LU R33, [R1+0x2a4] ;  /* 0x0002a40001217983 */ /* 0x000ee20000300800 */
[----:B----4-:R-:W-:-:S03]  /*25a30*/  FMUL R5, R32, UR20 ;  /* 0x0000001420057c20 */ /* 0x010fc60008400000 */
[----:B------:R-:W4:Y:S01]  /*25a40*/  LDL.LU R32, [R1+0x2a8] ;  /* 0x0002a80001207983 */ /* 0x000f220000300800 */
[C---:B------:R-:W-:Y:S02]  /*25a50*/  ISETP.LT.OR P5, PT, R0.reuse, 0x9, !P0 ;  /* 0x000000090000780c */ /* 0x040fe400047a1670 */
[C---:B------:R-:W-:Y:S02]  /*25a60*/  ISETP.LT.OR P3, PT, R0.reuse, 0x11, !P1 ;  /* 0x000000110000780c */ /* 0x040fe40004f61670 */
[C---:B------:R-:W-:Y:S02]  /*25a70*/  ISETP.LT.OR P2, PT, R0.reuse, 0x12, !P1 ;  /* 0x000000120000780c */ /* 0x040fe40004f41670 */
[----:B------:R-:W-:-:S07]  /*25a80*/  ISETP.LT.OR P6, PT, R0, 0x12, !P0 ;  /* 0x000000120000780c */ /* 0x000fce00047c1670 */
[----:B------:R-:W-:Y:S01]  /*25a90*/  @!P5 STG.E.U8 desc[UR14][R28.64+0x8], R13 ;  /* 0x0000080d1c00d986 */ /* 0x000fe2000c10110e */
[----:B------:R-:W-:-:S03]  /*25aa0*/  ISETP.LT.OR P5, PT, R0, 0x11, !P0 ;  /* 0x000000110000780c */ /* 0x000fc600047a1670 */
[----:B------:R0:W-:Y:S01]  /*25ab0*/  @!P3 STG.E.U8 desc[UR14][R30.64+0x10], R7 ;  /* 0x000010071e00b986 */ /* 0x0001e2000c10110e */
[----:B------:R-:W-:-:S03]  /*25ac0*/  ISETP.LT.OR P3, PT, R0, 0x19, !P1 ;  /* 0x000000190000780c */ /* 0x000fc60004f61670 */
[----:B------:R1:W-:Y:S01]  /*25ad0*/  @!P2 STG.E.U8 desc[UR14][R30.64+0x11], R9 ;  /* 0x000011091e00a986 */ /* 0x0003e2000c10110e */
[----:B------:R-:W-:Y:S02]  /*25ae0*/  ISETP.LT.OR P2, PT, R0, 0x1a, !P1 ;  /* 0x0000001a0000780c */ /* 0x000fe40004f41670 */
[----:B0-----:R-:W-:Y:S01]  /*25af0*/  F2FP.SATFINITE.E4M3.F32.PACK_AB_MERGE_C R7, RZ, R2, RZ ;  /* 0x00000002ff07723e */ /* 0x001fe200048070ff */
[----:B------:R-:W-:Y:S01]  /*25b00*/  FMUL R2, R40, UR20 ;  /* 0x0000001428027c20 */ /* 0x000fe20008400000 */
[----:B-1----:R-:W-:Y:S01]  /*25b10*/  F2FP.SATFINITE.E4M3.F32.PACK_AB_MERGE_C R9, RZ, R3, RZ ;  /* 0x00000003ff09723e */ /* 0x002fe200048070ff */
[----:B------:R-:W4:Y:S01]  /*25b20*/  LDL.LU R40, [R1+0x2ac] ;  /* 0x0002ac0001287983 */ /* 0x000f220000300800 */
[----:B------:R-:W-:-:S03]  /*25b30*/  F2FP.SATFINITE.E4M3.F32.PACK_AB_MERGE_C R13, RZ, R4, RZ ;  /* 0x00000004ff0d723e */ /* 0x000fc600048070ff */
[----:B------:R0:W-:Y:S01]  /*25b40*/  @!P6 STG.E.U8 desc[UR14][R28.64+0x11], R7 ;  /* 0x000011071c00e986 */ /* 0x0001e2000c10110e */
[----:B------:R-:W-:Y:S01]  /*25b50*/  ISETP.LT.OR P6, PT, R0, 0x1a, !P0 ;  /* 0x0000001a0000780c */ /* 0x000fe200047c1670 */
[----:B------:R-:W-:Y:S02]  /*25b60*/  FMUL R3, R39, UR20 ;  /* 0x0000001427037c20 */ /* 0x000fe40008400000 */
[----:B------:R-:W4:Y:S01]  /*25b70*/  LDL.LU R39, [R1+0x2b0] ;  /* 0x0002b00001277983 */ /* 0x000f220000300800 */
[----:B0-----:R-:W-:-:S03]  /*25b80*/  F2FP.SATFINITE.E4M3.F32.PACK_AB_MERGE_C R7, RZ, R2, RZ ;  /* 0x00000002ff07723e */ /* 0x001fc600048070ff */
[----:B------:R-:W-:Y:S04]  /*25b90*/  @!P5 STG.E.U8 desc[UR14][R28.64+0x10], R11 ;  /* 0x0000100b1c00d986 */ /* 0x000fe8000c10110e */
[----:B------:R0:W-:Y:S04]  /*25ba0*/  @!P3 STG.E.U8 desc[UR14][R30.64+0x18], R9 ;  /* 0x000018091e00b986 */ /* 0x0001e8000c10110e */
[----:B------:R1:W-:Y:S01]  /*25bb0*/  @!P2 STG.E.U8 desc[UR14][R30.64+0x19], R13 ;  /* 0x0000190d1e00a986 */ /* 0x0003e2000c10110e */
[----:B0-----:R-:W-:-:S03]  /*25bc0*/  F2FP.SATFINITE.E4M3.F32.PACK_AB_MERGE_C R9, RZ, R3, RZ ;  /* 0x00000003ff09723e */ /* 0x001fc600048070ff */
[----:B------:R0:W-:Y:S01]  /*25bd0*/  @!P6 STG.E.U8 desc[UR14][R28.64+0x19], R7 ;  /* 0x000019071c00e986 */ /* 0x0001e2000c10110e */
[----:B------:R-:W-:-:S03]  /*25be0*/  FMUL R4, R38, UR20 ;  /* 0x0000001426047c20 */ /* 0x000fc60008400000 */
[----:B------:R-:W4:Y:S02]  /*25bf0*/  LDL.LU R38, [R1+0x2b4] ;  /* 0x0002b40001267983 */ /* 0x000f240000300800 */
[----:B------:R-:W-:Y:S01]  /*25c00*/  F2FP.SATFINITE.E4M3.F32.PACK_AB_MERGE_C R11, RZ, R4, RZ ;  /* 0x00000004ff0b723e */ /* 0x000fe200048070ff */
[----:B------:R-:W-:Y:S02]  /*25c10*/  FMUL R2, R37, UR20 ;  /* 0x0000001425027c20 */ /* 0x000fe40008400000 */
[----:B------:R-:W4:Y:S03]  /*25c20*/  LDL.LU R37, [R1+0x2b8] ;  /* 0x0002b80001257983 */ /* 0x000f260000300800 */
[----:B-1----:R-:W-:Y:S01]  /*25c30*/  F2FP.SATFINITE.E4M3.F32.PACK_AB_MERGE_C R13, RZ, R2, RZ ;  /* 0x00000002ff0d723e */ /* 0x002fe200048070ff */
[----:B------:R-:W-:Y:S02]  /*25c40*/  FMUL R3, R36, UR20 ;  /* 0x0000001424037c20 */ /* 0x000fe40008400000 */
[----:B------:R-:W4:Y:S01]  /*25c50*/  LDL.LU R36, [R1+0x2bc] ;  /* 0x0002bc0001247983 */ /* 0x000f220000300800 */
[----:B--2---:R-:W-:-:S03]  /*25c60*/  FMUL R2, R35, UR20 ;  /* 0x0000001423027c20 */ /* 0x004fc60008400000 */
[----:B------:R-:W2:Y:S02]  /*25c70*/  LDL.LU R35, [R1+0x2c0] ;  /* 0x0002c00001237983 */ /* 0x000ea40000300800 */
[----:B0-----:R-:W-:Y:S01]  /*25c80*/  F2FP.SATFINITE.E4M3.F32.PACK_AB_MERGE_C R7, RZ, R2, RZ ;  /* 0x00000002ff07723e */ /* 0x001fe200048070ff */
[----:B---3--:R-:W-:Y:S02]  /*25c90*/  FMUL R4, R33, UR20 ;  /* 0x0000001421047c20 */ /* 0x008fe40008400000 */
[----:B------:R-:W3:Y:S01]  /*25ca0*/  LDL.LU R33, [R1+0x2c4] ;  /* 0x0002c40001217983 */ /* 0x000ee20000300800 */
[----:B----4-:R-:W-:-:S03]  /*25cb0*/  FMUL R2, R32, UR20 ;  /* 0x0000001420027c20 */ /* 0x010fc60008400000 */
[----:B------:R-:W4:Y:S01]  /*25cc0*/  LDL.LU R32, [R1+0x2c8] ;  /* 0x0002c80001207983 */ /* 0x000f220000300800 */
[C---:B------:R-:W-:Y:S02]  /*25cd0*/  ISETP.LT.OR P5, PT, R0.reuse, 0x19, !P0 ;  /* 0x000000190000780c */ /* 0x040fe400047a1670 */
[C---:B------:R-:W-:Y:S02]  /*25ce0*/  ISETP.LT.OR P3, PT, R0.reuse, 0x21, !P1 ;  /* 0x000000210000780c */ /* 0x040fe40004f61670 */
[C---:B------:R-:W-:Y:S02]  /*25cf0*/  ISETP.LT.OR P2, PT, R0.reuse, 0x22, !P1 ;  /* 0x000000220000780c */ /* 0x040fe40004f41670 */
[----:B------:R-:W-:Y:S02]  /*25d00*/  F2FP.SATFINITE.E4M3.F32.PACK_AB_MERGE_C R5, RZ, R5, RZ ;  /* 0x00000005ff05723e */ /* 0x000fe400048070ff */
[----:B------:R-:W-:-:S05]  /*25d10*/  ISETP.LT.OR P6, PT, R0, 0x22, !P0 ;  /* 0x000000220000780c */ /* 0x000fca00047c1670 */
[----:B------:R0:W-:Y:S01]  /*25d20*/  @!P5 STG.E.U8 desc[UR14][R28.64+0x18], R5 ;  /* 0x000018051c00d986 */ /* 0x0001e2000c10110e */
[----:B------:R-:W-:-:S03]  /*25d30*/  ISETP.LT.OR P5, PT, R0, 0x21, !P0 ;  /* 0x000000210000780c */ /* 0x000fc600047a1670 */
[----:B------:R-:W-:Y:S01]  /*25d40*/  @!P3 STG.E.U8 desc[UR14][R30.64+0x20], R9 ;  /* 0x000020091e00b986 */ /* 0x000fe2000c10110e */
[----:B------:R-:W-:-:S03]  /*25d50*/  ISETP.LT.OR P3, PT, R0, 0x29, !P1 ;  /* 0x000000290000780c */ /* 0x000fc60004f61670 */
[----:B------:R1:W-:Y:S01]  /*25d60*/  @!P2 STG.E.U8 desc[UR14][R30.64+0x21], R11 ;  /* 0x0000210b1e00a986 */ /* 0x0003e2000c10110e */
[----:B------:R-:W-:Y:S02]  /*25d70*/  ISETP.LT.OR P2, PT, R0, 0x2a, !P1 ;  /* 0x0000002a0000780c */ /* 0x000fe40004f41670 */
[----:B0-----:R-:W-:Y:S02]  /*25d80*/  F2FP.SATFINITE.E4M3.F32.PACK_AB_MERGE_C R5, RZ, R3, RZ ;  /* 0x00000003ff05723e */ /* 0x001fe400048070ff */
[----:B-1----:R-:W-:Y:S01]  /*25d90*/  F2FP.SATFINITE.E4M3.F32.PACK_AB_MERGE_C R11, RZ, R2, RZ ;  /* 0x00000002ff0b723e */ /* 0x002fe200048070ff */
[----:B------:R-:W-:Y:S02]  /*25da0*/  FMUL R2, R40, UR20 ;  /* 0x0000001428027c20 */ /* 0x000fe40008400000 */
[----:B------:R-:W4:Y:S01]  /*25db0*/  LDL.LU R40, [R1+0x2cc] ;  /* 0x0002cc0001287983 */ /* 0x000f220000300800 */
[----:B------:R-:W-:-:S03]  /*25dc0*/  F2FP.SATFINITE.E4M3.F32.PACK_AB_MERGE_C R9, RZ, R4, RZ ;  /* 0x00000004ff09723e */ /* 0x000fc600048070ff */
[----:B------:R-:W-:Y:S01]  /*25dd0*/  @!P6 STG.E.U8 desc[UR14][R28.64+0x21], R5 ;  /* 0x000021051c00e986 */ /* 0x000fe2000c10110e */
[----:B------:R-:W-:-:S03]  /*25de0*/  FMUL R3, R39, UR20 ;  /* 0x0000001427037c20 */ /* 0x000fc60008400000 */
[----:B------:R-:W4:Y:S01]  /*25df0*/  LDL.LU R39, [R1+0x2d0] ;  /* 0x0002d00001277983 */ /* 0x000f220000300800 */
[----:B------:R-:W-:-:S03]  /*25e00*/  ISETP.LT.OR P6, PT, R0, 0x2a, !P0 ;  /* 0x0000002a0000780c */ /* 0x000fc600047c1670 */
[----:B------:R-:W-:Y:S04]  /*25e10*/  @!P5 STG.E.U8 desc[UR14][R28.64+0x20], R13 ;  /* 0x0000200d1c00d986 */ /* 0x000fe8000c10110e */
[----:B------:R0:W-:Y:S04]  /*25e20*/  @!P3 STG.E.U8 desc[UR14][R30.64+0x28], R7 ;  /* 0x000028071e00b986 */ /* 0x0001e8000c10110e */
[----:B------:R1:W-:Y:S01]  /*25e30*/  @!P2 STG.E.U8 desc[UR14][R30.64+0x29], R9 ;  /* 0x000029091e00a986 */ /* 0x0003e2000c10110e */
[----:B0-----:R-:W-:Y:S02]  /*25e40*/  F2FP.SATFINITE.E4M3.F32.PACK_AB_MERGE_C R7, RZ, R2, RZ ;  /* 0x00000002ff07723e */ /* 0x001fe400048070ff */
[----:B-1----:R-:W-:-:S03]  /*25e50*/  F2FP.SATFINITE.E4M3.F32.PACK_AB_MERGE_C R9, RZ, R3, RZ ;  /* 0x00000003ff09723e */ /* 0x002fc600048070ff */
[----:B------:R0:W-:Y:S01]  /*25e60*/  @!P6 STG.E.U8 desc[UR14][R28.64+0x29], R7 ;  /* 0x000029071c00e986 */ /* 0x0001e2000c10110e */
[----:B------:R-:W-:-:S03]  /*25e70*/  FMUL R4, R38, UR20 ;  /* 0x0000001426047c20 */ /* 0x000fc60008400000 */
[----:B------:R-:W4:Y:S02]  /*25e80*/  LDL.LU R38, [R1+0x2d4] ;  /* 0x0002d40001267983 */ /* 0x000f240000300800 */
[----:B------:R-:W-:Y:S01]  /*25e90*/  F2FP.SATFINITE.E4M3.F32.PACK_AB_MERGE_C R13, RZ, R4, RZ ;  /* 0x00000004ff0d723e */ /* 0x000fe200048070ff */
        /* <DEDUP_REMOVED lines=21> */
[----:B------:R-:W-:Y:S02]  /*25ff0*/  F2FP.SATFINITE.E4M3.F32.PACK_AB_MERGE_C R5, RZ, R5, RZ ;  /* 0x00000005ff05723e */ /* 0x000fe400048070ff */
[----:B0-----:R-:W-:Y:S02]  /*26000*/  F2FP.SATFINITE.E4M3.F32.PACK_AB_MERGE_C R13, RZ, R2, RZ ;  /* 0x00000002ff0d723e */ /* 0x001fe400048070ff */
[----:B-1----:R-:W-:Y:S01]  /*26010*/  F2FP.SATFINITE.E4M3.F32.PACK_AB_MERGE_C R9, RZ, R3, RZ ;  /* 0x00000003ff09723e */ /* 0x002fe200048070ff */
[----:B------:R-:W-:Y:S02]  /*26020*/  FMUL R3, R40, UR20 ;  /* 0x0000001428037c20 */ /* 0x000fe40008400000 */
[----:B------:R-:W4:Y:S01]  /*26030*/  LDL.LU R40, [R1+0x2ec] ;  /* 0x0002ec0001287983 */ /* 0x000f220000300800 */
[----:B------:R-:W-:Y:S01]  /*26040*/  F2FP.SATFINITE.E4M3.F32.PACK_AB_MERGE_C R11, RZ, R4, RZ ;  /* 0x00000004ff0b723e */ /* 0x000fe200048070ff */
[----:B------:R-:W-:-:S02]  /*26050*/  FMUL R2, R39, UR20 ;  /* 0x0000001427027c20 */ /* 0x000fc40008400000 */
[----:B------:R-:W4:Y:S04]  /*26060*/  LDL.LU R39, [R1+0x2f0] ;  /* 0x0002f00001277983 */ /* 0x000f280000300800 */
[----:B------:R0:W-:Y:S01]  /*26070*/  @!P6 STG.E.U8 desc[UR14][R28.64+0x31], R7 ;  /* 0x000031071c00e986 */ /* 0x0001e2000c10110e */
[----:B------:R-:W-:-:S03]  /*26080*/  ISETP.LT.OR P6, PT, R0, 0x3a, !P0 ;  /* 0x0000003a0000780c */ /* 0x000fc600047c1670 */
[----:B------:R1:W-:Y:S01]  /*26090*/  @!P5 STG.E.U8 desc[UR14][R28.64+0x30], R5 ;  /* 0x000030051c00d986 */ /* 0x0003e2000c10110e */
[----:B0-----:R-:W-:-:S03]  /*260a0*/  F2FP.SATFINITE.E4M3.F32.PACK_AB_MERGE_C R7, RZ, R2, RZ ;  /* 0x00000002ff07723e */ /* 0x001fc600048070ff */
[----:B------:R-:W-:Y:S01]  /*260b0*/  @!P2 STG.E.U8 desc[UR14][R30.64+0x39], R11 ;  /* 0x0000390b1e00a986 */ /* 0x000fe2000c10110e */
[----:B-1----:R-:W-:-:S03]  /*260c0*/  F2FP.SATFINITE.E4M3.F32.PACK_AB_MERGE_C R5, RZ, R3, RZ ;  /* 0x00000003ff05723e */ /* 0x002fc600048070ff */
[----:B------:R0:W-:Y:S04]  /*260d0*/  @!P3 STG.E.U8 desc[UR14][R30.64+0x38], R9 ;  /* 0x000038091e00b986 */ /* 0x0001e8000c10110e */
[----:B------:R4:W-:Y:S01]  /*260e0*/  @!P6 STG.E.U8 desc[UR14][R28.64+0x39], R5 ;  /* 0x000039051c00e986 */ /* 0x0009e2000c10110e */
[----:B------:R-:W-:-:S03]  /*260f0*/  FMUL R4, R38, UR20 ;  /* 0x0000001426047c20 */ /* 0x000fc60008400000 */
[----:B------:R-:W4:Y:S02]  /*26100*/  LDL.LU R38, [R1+0x2f4] ;  /* 0x0002f40001267983 */ /* 0x000f240000300800 */
[----:B0-----:R-:W-:Y:S01]  /*26110*/  F2FP.SATFINITE.E4M3.F32.PACK_AB_MERGE_C R9, RZ, R4, RZ ;  /* 0x00000004ff09723e */ /* 0x001fe200048070ff */
        /* <DEDUP_REMOVED lines=26> */
[----:B------:R0:W-:Y:S01]  /*262c0*/  @!P6 STG.E.U8 desc[UR14][R28.64+0x41], R7 ;  /* 0x000041071c00e986 */ /* 0x0001e2000c10110e */
[----:B------:R-:W-:-:S03]  /*262d0*/  FMUL R3, R39, UR20 ;  /* 0x0000001427037c20 */ /* 0x000fc60008400000 */
[----:B------:R-:W4:Y:S01]  /*262e0*/  LDL.LU R39, [R1+0x310] ;  /* 0x0003100001277983 */ /* 0x000f220000300800 */
[----:B------:R-:W-:Y:S02]  /*262f0*/  ISETP.LT.OR P6, PT, R0, 0x4a, !P0 ;  /* 0x0000004a0000780c */ /* 0x000fe400047c1670 */
[----:B0-----:R-:W-:Y:S01]  /*26300*/  F2FP.SATFINITE.E4M3.F32.PACK_AB_MERGE_C R7, RZ, R2, RZ ;  /* 0x00000002ff07723e */ /* 0x001fe200048070ff */
        /* <DEDUP_REMOVED lines=155> */
[----:B------:R-:W-:Y:S01]  /*26cc0*/  F2FP.SATFINITE.E4M3.F32.PACK_AB_MERGE_C R9, RZ, R4, RZ ;  /* 0x00000004ff09723e */ /* 0x000fe200048070ff */
[----:B------:R-:W-:-:S02]  /*26cd0*/  FMUL R3, R39, UR20 ;  /* 0x0000001427037c20 */ /* 0x000fc40008400000 */
[----:B------:R-:W4:Y:S04]  /*26ce0*/  LDL.LU R39, [R1+0x390] ;  /* 0x0003900001277983 */ /* 0x000f280000300800 */
[----:B------:R-:W-:Y:S04]  /*26cf0*/  @!P6 STG.E.U8 desc[UR14][R28.64+0x81], R5 ;  /* 0x000081051c00e986 */ /* 0x000fe8000c10110e */
[----:B------:R-:W-:Y:S04]  /*26d00*/  @!P5 STG.E.U8 desc[UR14][R28.64+0x80], R13 ;  /* 0x0000800d1c00d986 */ /* 0x000fe8000c10110e */
[----:B------:R0:W-:Y:S04]  /*26d10*/  @!P3 STG.E.U8 desc[UR14][R30.64+0x88], R7 ;  /* 0x000088071e00b986 */ /* 0x0001e8000c10110e */
[----:B------:R1:W-:Y:S01]  /*26d20*/  @!P2 STG.E.U8 desc[UR14][R30.64+0x89], R9 ;  /* 0x000089091e00a986 */ /* 0x0003e2000c10110e */
[----:B0-----:R-:W-:-:S02]  /*26d30*/  F2FP.SATFINITE.E4M3.F32.PACK_AB_MERGE_C R7, RZ, R2, RZ ;  /* 0x00000002ff07723e */ /* 0x001fc400048070ff */
[----:B-1----:R-:W-:Y:S01]  /*26d40*/  F2FP.SATFINITE.E4M3.F32.PACK_AB_MERGE_C R9, RZ, R3, RZ ;  /* 0x00000003ff09723e */ /* 0x002fe200048070ff */
[----:B------:R-:W-:Y:S02]  /*26d50*/  FMUL R4, R38, UR20 ;  /* 0x0000001426047c20 */ /* 0x000fe40008400000 */
[----:B------:R-:W4:Y:S03]  /*26d60*/  LDL.LU R38, [R1+0x394] ;  /* 0x0003940001267983 */ /* 0x000f260000300800 */
[----:B------:R-:W-:Y:S01]  /*26d70*/  F2FP.SATFINITE.E4M3.F32.PACK_AB_MERGE_C R13, RZ, R4, RZ ;  /* 0x00000004ff0d723e */ /* 0x000fe200048070ff */
[----:B------:R-:W-:Y:S02]  /*26d80*/  FMUL R5, R37, UR20 ;  /* 0x0000001425057c20 */ /* 0x000fe40008400000 */
[----:B------:R-:W4:Y:S01]  /*26d90*/  LDL.LU R37, [R1+0x398] ;  /* 0x0003980001257983 */ /* 0x000f220000300800 */
[----:B------:R-:W-:-:S03]  /*26da0*/  FMUL R2, R36, UR20 ;  /* 0x0000001424027c20 */ /* 0x000fc60008400000 */
[----:B------:R-:W4:Y:S01]  /*26db0*/  LDL.LU R36, [R1+0x39c] ;  /* 0x00039c0001247983 */ /* 0x000f220000300800 */
[----:B--2---:R-:W-:-:S03]  /*26dc0*/  FMUL R3, R35, UR20 ;  /* 0x0000001423037c20 */ /* 0x004fc60008400000 */
[----:B------:R-:W2:Y:S01]  /*26dd0*/  LDL.LU R35, [R1+0x3a0] ;  /* 0x0003a00001237983 */ /* 0x000ea20000300800 */
        /* <DEDUP_REMOVED lines=9> */
[----:B------:R0:W-:Y:S01]  /*26e70*/  @!P6 STG.E.U8 desc[UR14][R28.64+0x89], R7 ;  /* 0x000089071c00e986 */ /* 0x0001e2000c10110e */
[----:B------:R-:W-:-:S03]  /*26e80*/  ISETP.LT.OR P6, PT, R0, 0x92, !P0 ;  /* 0x000000920000780c */ /* 0x000fc600047c1670 */
[----:B------:R-:W-:Y:S01]  /*26e90*/  @!P5 STG.E.U8 desc[UR14][R28.64+0x88], R11 ;  /* 0x0000880b1c00d986 */ /* 0x000fe2000c10110e */
[----:B------:R-:W-:-:S03]  /*26ea0*/  ISETP.LT.OR P5, PT, R0, 0x91, !P0 ;  /* 0x000000910000780c */ /* 0x000fc600047a1670 */
[----:B------:R1:W-:Y:S01]  /*26eb0*/  @!P3 STG.E.U8 desc[UR14][R30.64+0x90], R9 ;  /* 0x000090091e00b986 */ /* 0x0003e2000c10110e */
[C---:B------:R-:W-:Y:S02]  /*26ec0*/  ISETP.LT.OR P3, PT, R0.reuse, 0x99, !P1 ;  /* 0x000000990000780c */ /* 0x040fe40004f61670 */
[----:B0-----:R-:W-:Y:S01]  /*26ed0*/  F2FP.SATFINITE.E4M3.F32.PACK_AB_MERGE_C R7, RZ, R2, RZ ;  /* 0x00000002ff07723e */ /* 0x001fe200048070ff */
[----:B------:R-:W-:Y:S01]  /*26ee0*/  @!P2 STG.E.U8 desc[UR14][R30.64+0x91], R13 ;  /* 0x0000910d1e00a986 */ /* 0x000fe2000c10110e */
[----:B------:R-:W-:Y:S02]  /*26ef0*/  ISETP.LT.OR P2, PT, R0, 0x9a, !P1 ;  /* 0x0000009a0000780c */ /* 0x000fe40004f41670 */
        /* <DEDUP_REMOVED lines=86> */
[----:B------:R0:W-:Y:S01]  /*27460*/  @!P6 STG.E.U8 desc[UR14][R28.64+0xb1], R7 ;  /* 0x0000b1071c00e986 */ /* 0x0001e2000c10110e */
[----:B------:R-:W-:-:S03]  /*27470*/  ISETP.LT.OR P6, PT, R0, 0xba, !P0 ;  /* 0x000000ba0000780c */ /* 0x000fc600047c1670 */
[----:B------:R-:W4:Y:S04]  /*27480*/  LDL.LU R39, [R1+0x3f0] ;  /* 0x0003f00001277983 */ /* 0x000f280000300800 */
        /* <DEDUP_REMOVED lines=33> */
[----:B------:R0:W-:Y:S01]  /*276a0*/  @!P6 STG.E.U8 desc[UR14][R28.64+0xc1], R7 ;  /* 0x0000c1071c00e986 */ /* 0x0001e2000c10110e */
[----:B------:R-:W-:-:S03]  /*276b0*/  ISETP.LT.OR P6, PT, R0, 0xca, !P0 ;  /* 0x000000ca0000780c */ /* 0x000fc600047c1670 */
[----:B------:R-:W4:Y:S01]  /*276c0*/  LDL.LU R40, [R1+0x40c] ;  /* 0x00040c0001287983 */ /* 0x000f220000300800 */
[----:B------:R-:W-:Y:S01]  /*276d0*/  F2FP.SATFINITE.E4M3.F32.PACK_AB_MERGE_C R13, RZ, R4, RZ ;  /* 0x00000004ff0d723e */ /* 0x000fe200048070ff */
        /* <DEDUP_REMOVED lines=24> */
[C---:B------:R-:W-:Y:S01]  /*27860*/  ISETP.LT.OR P3, PT, R0.reuse, 0xd1, !P1 ;  /* 0x000000d10000780c */ /* 0x040fe20004f61670 */
[----:B------:R-:W4:Y:S01]  /*27870*/  LDL.LU R42, [R1+0x42c] ;  /* 0x00042c00012a7983 */ /* 0x000f220000300800 */
[C---:B------:R-:W-:Y:S02]  /*27880*/  ISETP.LT.OR P2, PT, R0.reuse, 0xd2, !P1 ;  /* 0x000000d20000780c */ /* 0x040fe40004f41670 */
[----:B------:R-:W-:Y:S02]  /*27890*/  ISETP.LT.OR P6, PT, R0, 0xd2, !P0 ;  /* 0x000000d20000780c */ /* 0x000fe400047c1670 */
[----:B------:R-:W-:-:S05]  /*278a0*/  F2FP.SATFINITE.E4M3.F32.PACK_AB_MERGE_C R5, RZ, R5, RZ ;  /* 0x00000005ff05723e */ /* 0x000fca00048070ff */
[----:B------:R0:W-:Y:S01]  /*278b0*/  @!P5 STG.E.U8 desc[UR14][R28.64+0xc8], R5 ;  /* 0x0000c8051c00d986 */ /* 0x0001e2000c10110e */
[----:B------:R-:W-:-:S03]  /*278c0*/  ISETP.LT.OR P5, PT, R0, 0xd1, !P0 ;  /* 0x000000d10000780c */ /* 0x000fc600047a1670 */
[----:B------:R-:W-:Y:S01]  /*278d0*/  @!P3 STG.E.U8 desc[UR14][R30.64+0xd0], R9 ;  /* 0x0000d0091e00b986 */ /* 0x000fe2000c10110e */
[----:B------:R-:W-:-:S03]  /*278e0*/  ISETP.LT.OR P3, PT, R0, 0xd9, !P1 ;  /* 0x000000d90000780c */ /* 0x000fc60004f61670 */
[----:B------:R1:W-:Y:S01]  /*278f0*/  @!P2 STG.E.U8 desc[UR14][R30.64+0xd1], R11 ;  /* 0x0000d10b1e00a986 */ /* 0x0003e2000c10110e */
[----:B0-----:R-:W-:Y:S02]  /*27900*/  F2FP.SATFINITE.E4M3.F32.PACK_AB_MERGE_C R5, RZ, R3, RZ ;  /* 0x00000003ff05723e */ /* 0x001fe400048070ff */
[----:B------:R-:W-:-:S03]  /*27910*/  ISETP.LT.OR P2, PT, R0, 0xda, !P1 ;  /* 0x000000da0000780c */ /* 0x000fc60004f41670 */
[----:B------:R-:W-:Y:S01]  /*27920*/  @!P6 STG.E.U8 desc[UR14][R28.64+0xd1], R5 ;  /* 0x0000d1051c00e986 */ /* 0x000fe2000c10110e */
[----:B-1----:R-:W-:Y:S02]  /*27930*/  F2FP.SATFINITE.E4M3.F32.PACK_AB_MERGE_C R11, RZ, R2, RZ ;  /* 0x00000002ff0b723e */ /* 0x002fe400048070ff */
[----:B------:R-:W-:Y:S01]  /*27940*/  ISETP.LT.OR P6, PT, R0, 0xda, !P0 ;  /* 0x000000da0000780c */ /* 0x000fe200047c1670 */
[----:B------:R-:W-:Y:S02]  /*27950*/  FMUL R2, R40, UR20 ;  /* 0x0000001428027c20 */ /* 0x000fe40008400000 */
[----:B------:R-:W4:Y:S01]  /*27960*/  LDL.LU R40, [R1+0x430] ;  /* 0x0004300001287983 */ /* 0x000f220000300800 */
[----:B------:R-:W-:-:S03]  /*27970*/  FMUL R3, R39, UR20 ;  /* 0x0000001427037c20 */ /* 0x000fc60008400000 */
[----:B------:R-:W4:Y:S01]  /*27980*/  LDL.LU R39, [R1+0x434] ;  /* 0x0004340001277983 */ /* 0x000f220000300800 */
[----:B------:R-:W-:-:S03]  /*27990*/  F2FP.SATFINITE.E4M3.F32.PACK_AB_MERGE_C R9, RZ, R4, RZ ;  /* 0x00000004ff09723e */ /* 0x000fc600048070ff */
        /* <DEDUP_REMOVED lines=13> */
[----:B--2---:R-:W-:Y:S01]  /*27a70*/  FMUL R3, R35, UR20 ;  /* 0x0000001423037c20 */ /* 0x004fe20008400000 */
[----:B0-----:R-:W-:Y:S02]  /*27a80*/  F2FP.SATFINITE.E4M3.F32.PACK_AB_MERGE_C R7, RZ, R2, RZ ;  /* 0x00000002ff07723e */ /* 0x001fe400048070ff */
        /* <DEDUP_REMOVED lines=15> */
[----:B------:R-:W-:Y:S02]  /*27b80*/  F2FP.SATFINITE.E4M3.F32.PACK_AB_MERGE_C R5, RZ, R5, RZ ;  /* 0x00000005ff05723e */ /* 0x000fe400048070ff */
[----:B0-----:R-:W-:Y:S01]  /*27b90*/  F2FP.SATFINITE.E4M3.F32.PACK_AB_MERGE_C R11, RZ, R4, RZ ;  /* 0x00000004ff0b723e */ /* 0x001fe200048070ff */
[----:B------:R0:W-:Y:S01]  /*27ba0*/  @!P6 STG.E.U8 desc[UR14][R28.64+0xe1], R7 ;  /* 0x0000e1071c00e986 */ /* 0x0001e2000c10110e */
[C---:B------:R-:W-:Y:S02]  /*27bb0*/  ISETP.LT.OR P6, PT, R0.reuse, 0xea, !P0 ;  /* 0x000000ea0000780c */ /* 0x040fe400047c1670 */
[----:B-1----:R-:W-:Y:S01]  /*27bc0*/  F2FP.SATFINITE.E4M3.F32.PACK_AB_MERGE_C R9, RZ, R3, RZ ;  /* 0x00000003ff09723e */ /* 0x002fe200048070ff */
[----:B------:R1:W-:Y:S01]  /*27bd0*/  @!P5 STG.E.U8 desc[UR14][R28.64+0xe0], R5 ;  /* 0x0000e0051c00d986 */ /* 0x0003e2000c10110e */
[----:B------:R-:W-:-:S03]  /*27be0*/  ISETP.LT.OR P5, PT, R0, 0xe9, !P0 ;  /* 0x000000e90000780c */ /* 0x000fc600047a1670 */
[----:B------:R-:W-:Y:S01]  /*27bf0*/  @!P2 STG.E.U8 desc[UR14][R30.64+0xe9], R11 ;  /* 0x0000e90b1e00a986 */ /* 0x000fe2000c10110e */
[----:B------:R-:W-:Y:S01]  /*27c00*/  ISETP.LT.OR P2, PT, R0, 0xf2, !P1 ;  /* 0x000000f20000780c */ /* 0x000fe20004f41670 */
[----:B------:R-:W-:Y:S02]  /*27c10*/  FMUL R3, R42, UR20 ;  /* 0x000000142a037c20 */ /* 0x000fe40008400000 */
[----:B------:R1:W-:Y:S01]  /*27c20*/  @!P3 STG.E.U8 desc[UR14][R30.64+0xe8], R9 ;  /* 0x0000e8091e00b986 */ /* 0x0003e2000c10110e */
[----:B------:R-:W-:Y:S02]  /*27c30*/  ISETP.LT.OR P3, PT, R0, 0xf1, !P1 ;  /* 0x000000f10000780c */ /* 0x000fe40004f61670 */
[----:B------:R-:W-:Y:S01]  /*27c40*/  F2FP.SATFINITE.E4M3.F32.PACK_AB_MERGE_C R13, RZ, R2, RZ ;  /* 0x00000002ff0d723e */ /* 0x000fe200048070ff */
[----:B------:R-:W-:Y:S01]  /*27c50*/  FMUL R4, R39, UR20 ;  /* 0x0000001427047c20 */ /* 0x000fe20008400000 */
[----:B------:R-:W-:Y:S01]  /*27c60*/  FMUL R2, R40, UR20 ;  /* 0x0000001428027c20 */ /* 0x000fe20008400000 */
[----:B------:R-:W-:-:S03]  /*27c70*/  F2FP.SATFINITE.E4M3.F32.PACK_AB_MERGE_C R3, RZ, R3, RZ ;  /* 0x00000003ff03723e */ /* 0x000fc600048070ff */
[----:B0-----:R-:W-:Y:S02]  /*27c80*/  F2FP.SATFINITE.E4M3.F32.PACK_AB_MERGE_C R7, RZ, R4, RZ ;  /* 0x00000004ff07723e */ /* 0x001fe400048070ff */
[----:B-1----:R-:W-:Y:S01]  /*27c90*/  F2FP.SATFINITE.E4M3.F32.PACK_AB_MERGE_C R5, RZ, R2, RZ ;  /* 0x00000002ff05723e */ /* 0x002fe200048070ff */
[----:B------:R-:W-:Y:S01]  /*27ca0*/  @!P5 STG.E.U8 desc[UR14][R28.64+0xe8], R13 ;  /* 0x0000e80d1c00d986 */ /* 0x000fe2000c10110e */
[----:B------:R-:W-:-:S03]  /*27cb0*/  ISETP.LT.OR P5, PT, R0, 0xf1, !P0 ;  /* 0x000000f10000780c */ /* 0x000fc600047a1670 */
[----:B------:R2:W-:Y:S01]  /*27cc0*/  @!P6 STG.E.U8 desc[UR14][R28.64+0xe9], R3 ;  /* 0x0000e9031c00e986 */ /* 0x0005e2000c10110e */
[----:B------:R-:W-:-:S03]  /*27cd0*/  ISETP.LT.OR P6, PT, R0, 0xf2, !P0 ;  /* 0x000000f20000780c */ /* 0x000fc600047c1670 */
[----:B------:R0:W-:Y:S01]  /*27ce0*/  @!P2 STG.E.U8 desc[UR14][R30.64+0xf1], R7 ;  /* 0x0000f1071e00a986 */ /* 0x0001e2000c10110e */
[C---:B------:R-:W-:Y:S02]  /*27cf0*/  ISETP.LT.OR P2, PT, R0.reuse, 0xf9, !P1 ;  /* 0x000000f90000780c */ /* 0x040fe40004f41670 */
[C---:B------:R-:W-:Y:S01]  /*27d00*/  ISETP.LT.OR P1, PT, R0.reuse, 0xfa, !P1 ;  /* 0x000000fa0000780c */ /* 0x040fe20004f21670 */
[----:B------:R4:W-:Y:S01]  /*27d10*/  @!P3 STG.E.U8 desc[UR14][R30.64+0xf0], R5 ;  /* 0x0000f0051e00b986 */ /* 0x0009e2000c10110e */
[C---:B------:R-:W-:Y:S02]  /*27d20*/  ISETP.LT.OR P3, PT, R0.reuse, 0xf9, !P0 ;  /* 0x000000f90000780c */ /* 0x040fe40004761670 */
[----:B------:R-:W-:Y:S01]  /*27d30*/  ISETP.LT.OR P0, PT, R0, 0xfa, !P0 ;  /* 0x000000fa0000780c */ /* 0x000fe20004701670 */
[----:B------:R-:W-:-:S05]  /*27d40*/  FMUL R2, R38, UR20 ;  /* 0x0000001426027c20 */ /* 0x000fca0008400000 */
[----:B------:R-:W-:-:S05]  /*27d50*/  F2FP.SATFINITE.E4M3.F32.PACK_AB_MERGE_C R9, RZ, R2, RZ ;  /* 0x00000002ff09723e */ /* 0x000fca00048070ff */
[----:B------:R1:W-:Y:S01]  /*27d60*/  @!P5 STG.E.U8 desc[UR14][R28.64+0xf0], R9 ;  /* 0x0000f0091c00d986 */ /* 0x0003e2000c10110e */
[----:B------:R-:W-:Y:S01]  /*27d70*/  FMUL R0, R37, UR20 ;  /* 0x0000001425007c20 */ /* 0x000fe20008400000 */
[----:B------:R-:W-:Y:S01]  /*27d80*/  FMUL R2, R36, UR20 ;  /* 0x0000001424027c20 */ /* 0x000fe20008400000 */
[----:B--2---:R-:W-:-:S03]  /*27d90*/  FMUL R3, R35, UR20 ;  /* 0x0000001423037c20 */ /* 0x004fc60008400000 */
[----:B0-----:R-:W-:Y:S02]  /*27da0*/  F2FP.SATFINITE.E4M3.F32.PACK_AB_MERGE_C R7, RZ, R0, RZ ;  /* 0x00000000ff07723e */ /* 0x001fe400048070ff */
[----:B------:R-:W-:Y:S02]  /*27db0*/  F2FP.SATFINITE.E4M3.F32.PACK_AB_MERGE_C R11, RZ, R2, RZ ;  /* 0x00000002ff0b723e */ /* 0x000fe400048070ff */
[----:B------:R-:W-:Y:S01]  /*27dc0*/  F2FP.SATFINITE.E4M3.F32.PACK_AB_MERGE_C R3, RZ, R3, RZ ;  /* 0x00000003ff03723e */ /* 0x000fe200048070ff */
[----:B------:R1:W-:Y:S04]  /*27dd0*/  @!P6 STG.E.U8 desc[UR14][R28.64+0xf1], R7 ;  /* 0x0000f1071c00e986 */ /* 0x0003e8000c10110e */
[----:B------:R1:W-:Y:S04]  /*27de0*/  @!P2 STG.E.U8 desc[UR14][R30.64+0xf8], R11 ;  /* 0x0000f80b1e00a986 */ /* 0x0003e8000c10110e */
[----:B------:R1:W-:Y:S01]  /*27df0*/  @!P1 STG.E.U8 desc[UR14][R30.64+0xf9], R3 ;  /* 0x0000f9031e009986 */ /* 0x0003e2000c10110e */
[----:B---3--:R-:W-:Y:S01]  /*27e00*/  FMUL R4, R33, UR20 ;  /* 0x0000001421047c20 */ /* 0x008fe20008400000 */
[----:B----4-:R-:W-:-:S04]  /*27e10*/  FMUL R5, R32, UR20 ;  /* 0x0000001420057c20 */ /* 0x010fc80008400000 */
[----:B------:R-:W-:Y:S02]  /*27e20*/  F2FP.SATFINITE.E4M3.F32.PACK_AB_MERGE_C R13, RZ, R4, RZ ;  /* 0x00000004ff0d723e */ /* 0x000fe400048070ff */
[----:B------:R-:W-:-:S03]  /*27e30*/  F2FP.SATFINITE.E4M3.F32.PACK_AB_MERGE_C R5, RZ, R5, RZ ;  /* 0x00000005ff05723e */ /* 0x000fc600048070ff */
[----:B------:R1:W-:Y:S04]  /*27e40*/  @!P3 STG.E.U8 desc[UR14][R28.64+0xf8], R13 ;  /* 0x0000f80d1c00b986 */ /* 0x0003e8000c10110e */
[----:B------:R1:W-:Y:S02]  /*27e50*/  @!P0 STG.E.U8 desc[UR14][R28.64+0xf9], R5 ;  /* 0x0000f9051c008986 */ /* 0x0003e4000c10110e */
.L_x_551:
[----:B------:R-:W-:Y:S05]  /*27e60*/  BSYNC B0 ;  /* 0x0000000000007941 */ /* 0x000fea0003800000 */
.L_x_37:
[----:B-12---:R-:W2:Y:S04]  /*27e70*/  LDL.LU R3, [R1+0x458] ;  /* 0x0004580001037983 */ /* 0x006ea80000300800 */
[----:B-----5:R-:W2:Y:S01]  /*27e80*/  LDL.LU R2, [R1+0x45c] ;  /* 0x00045c0001027983 */ /* 0x020ea20000300800 */
[----:B------:R-:W-:Y:S01]  /*27e90*/  ULDC UR6, c[0x0][0xc] ;  /* 0x0000030000067ab9 */ /* 0x000fe20000000800 */
[----:B------:R-:W-:Y:S01]  /*27ea0*/  ULDC UR7, c[0x0][0x10] ;  /* 0x0000040000077ab9 */ /* 0x000fe20000000800 */
[----:B---34-:R-:W2:Y:S01]  /*27eb0*/  LDC R5, c[0x0][0x14] ;  /* 0x00000500ff057b82 */ /* 0x018ea20000000800 */
[----:B------:R-:W-:Y:S01]  /*27ec0*/  UIMAD.WIDE.U32 UR6, UR6, UR7, URZ ;  /* 0x00000007060672a5 */ /* 0x000fe2000f8e003f */
[----:B------:R-:W-:Y:S01]  /*27ed0*/  PRMT R0, RZ, 0x7610, R0 ;  /* 0x00007610ff007816 */ /* 0x000fe20000000000 */
[----:B------:R-:W-:-:S04]  /*27ee0*/  UMOV UR9, 0xffffffff ;  /* 0xffffffff00097882 */ /* 0x000fc80000000000 */
[----:B--2---:R-:W-:-:S04]  /*27ef0*/  IMAD.WIDE.U32 R2, R5, UR6, R2 ;  /* 0x0000000605027c25 */ /* 0x004fc8000f8e0002 */
[----:B------:R-:W-:Y:S01]  /*27f00*/  IMAD R5, R5, UR7, RZ ;  /* 0x0000000705057c24 */ /* 0x000fe2000f8e02ff */
[----:B------:R-:W-:Y:S01]  /*27f10*/  ULDC.64 UR6, c[0x0][0x650] ;  /* 0x0001940000067ab9 */ /* 0x000fe20000000a00 */
[----:B------:R-:W-:Y:S01]  /*27f20*/  IMAD.MOV.U32 R11, RZ, RZ, R2 ;  /* 0x000000ffff0b7224 */ /* 0x000fe200078e0002 */
[----:B------:R-:W-:Y:S01]  /*27f30*/  ISETP.GE.U32.AND P0, PT, R2, UR6, PT ;  /* 0x0000000602007c0c */ /* 0x000fe2000bf06070 */
[----:B------:R-:W-:Y:S02]  /*27f40*/  IMAD.IADD R13, R3, 0x1, R5 ;  /* 0x00000001030d7824 */ /* 0x000fe400078e0205 */
[----:B------:R-:W-:-:S03]  /*27f50*/  IMAD.MOV.U32 R2, RZ, RZ, -0x1 ;  /* 0xffffffffff027424 */ /* 0x000fc600078e00ff */
[----:B------:R1:W-:Y:S01]  /*27f60*/  STL [R1+0x458], R13 ;  /* 0x0004580d01007387 */ /* 0x0003e20000100800 */
[----:B------:R-:W-:-:S03]  /*27f70*/  ISETP.GE.U32.AND.EX P0, PT, R13, UR7, PT, P0 ;  /* 0x000000070d007c0c */ /* 0x000fc6000bf06100 */
[----:B------:R1:W-:Y:S04]  /*27f80*/  STL [R1+0x45c], R11 ;  /* 0x00045c0b01007387 */ /* 0x0003e80000100800 */
[----:B------:R1:W-:Y:S06]  /*27f90*/  STL [R1+0x460], R2 ;  /* 0x0004600201007387 */ /* 0x0003ec0000100800 */
[----:B------:R-:W-:Y:S05]  /*27fa0*/  @P0 BRA `(.L_x_552) ;  /* 0x0000000400740947 */ /* 0x000fea0003800000 */
[----:B------:R-:W2:Y:S01]  /*27fb0*/  S2R R8, SR_CTAID.X ;  /* 0x0000000000087919 */ /* 0x000ea20000002500 */
[----:B------:R-:W-:Y:S01]  /*27fc0*/  ULDC.64 UR18, c[0x0][0x628] ;  /* 0x00018a0000127ab9 */ /* 0x000fe20000000a00 */
[----:B------:R-:W3:Y:S01]  /*27fd0*/  LDC R9, c[0x0][0x144] ;  /* 0x00005100ff097b82 */ /* 0x000ee20000000800 */
[----:B------:R-:W-:Y:S01]  /*27fe0*/  ULDC UR6, c[0x0][0x150] ;  /* 0x0000540000067ab9 */ /* 0x000fe20000000800 */
[----:B------:R-:W4:Y:S01]  /*27ff0*/  S2R R12, SR_CTAID.Y ;  /* 0x00000000000c7919 */ /* 0x000f220000002600 */
[----:B------:R-:W-:Y:S01]  /*28000*/  ISETP.NE.U32.AND P0, PT, RZ, UR18, PT ;  /* 0x00000012ff007c0c */ /* 0x000fe2000bf05070 */
[----:B------:R-:W-:Y:S01]  /*28010*/  ULDC UR23, c[0x0][0x630] ;  /* 0x00018c0000177ab9 */ /* 0x000fe20000000800 */
[----:B------:R-:W-:Y:S02]  /*28020*/  R2UR UR16, R11 ;  /* 0x000000000b1072ca */ /* 0x000fe400000e0000 */
[----:B------:R-:W-:Y:S01]  /*28030*/  ISETP.NE.AND.EX P0, PT, RZ, UR19, PT, P0 ;  /* 0x00000013ff007c0c */ /* 0x000fe2000bf05300 */
[----:B0-----:R-:W0:Y:S01]  /*28040*/  LDC.64 R6, c[0x0][0x620] ;  /* 0x00018800ff067b82 */ /* 0x001e220000000a00 */
[----:B------:R-:W-:-:S02]  /*28050*/  R2UR UR17, R13 ;  /* 0x000000000d1172ca */ /* 0x000fc400000e0000 */
[----:B--2---:R-:W-:-:S05]  /*28060*/  I2FP.F32.U32 R0, R8 ;  /* 0x0000000800007245 */ /* 0x004fca0000201000 */
[----:B------:R-:W-:-:S06]  /*28070*/  FMUL R0, R0, UR6 ;  /* 0x0000000600007c20 */ /* 0x000fcc0008400000 */
[----:B------:R-:W2:Y:S01]  /*28080*/  F2I.U32.TRUNC.NTZ R0, R0 ;  /* 0x0000000000007305 */ /* 0x000ea2000020f000 */
[----:B----4-:R-:W-:Y:S05]  /*28090*/  @!P0 BRA `(.L_x_553) ;  /* 0x0000000000308947 */ /* 0x010fea0003800000 */
        /* <DEDUP_REMOVED lines=12> */
.L_x_553:
[----:B------:R-:W-:Y:S01]  /*28160*/  USHF.R.U64 UR9, UR16, UR23, UR17 ;  /* 0x0000001710097299 */ /* 0x000fe20008001211 */
[----:B------:R-:W4:Y:S01]  /*28170*/  LDC.64 R22, c[0x0][0x640] ;  /* 0x00019000ff167b82 */ /* 0x000f220000000a00 */
[----:B------:R-:W-:Y:S01]  /*28180*/  USHF.R.U32.HI UR6, URZ, UR23, UR17 ;  /* 0x000000173f067299 */ /* 0x000fe20008011611 */
[----:B--2---:R-:W-:Y:S02]  /*28190*/  IMAD.MOV R10, RZ, RZ, -R0 ;  /* 0x000000ffff0a7224 */ /* 0x004fe400078e0a00 */
[----:B-1----:R-:W-:Y:S01]  /*281a0*/  IMAD.MOV.U32 R2, RZ, RZ, R11 ;  /* 0x000000ffff027224 */ /* 0x002fe200078e000b */
[----:B------:R-:W-:Y:S01]  /*281b0*/  IADD3 R5, P0, RZ, -UR9, RZ ;  /* 0x80000009ff057c10 */ /* 0x000fe2000ff1e0ff */
[----:B---3--:R-:W-:Y:S02]  /*281c0*/  IMAD R18, R9, R10, R8 ;  /* 0x0000000a09127224 */ /* 0x008fe400078e0208 */
[----:B------:R-:W1:Y:S02]  /*281d0*/  LDC R4, c[0x0][0x618] ;  /* 0x00018600ff047b82 */ /* 0x000e640000000800 */
[----:B------:R-:W-:Y:S01]  /*281e0*/  IMAD.X R3, RZ, RZ, ~UR6, P0 ;  /* 0x80000006ff037e24 */ /* 0x000fe200080e06ff */
[----:B------:R-:W-:-:S03]  /*281f0*/  ULDC UR6, c[0x0][0x154] ;  /* 0x0000550000067ab9 */ /* 0x000fc60000000800 */
[-C--:B0-----:R-:W-:Y:S02]  /*28200*/  IMAD R0, R3, R6.reuse, RZ ;  /* 0x0000000603007224 */ /* 0x081fe400078e02ff */
[----:B------:R-:W0:Y:S01]  /*28210*/  LDC R14, c[0x0][0x608] ;  /* 0x00018200ff0e7b82 */ /* 0x000e220000000800 */
[----:B------:R-:W-:Y:S02]  /*28220*/  IMAD.MOV.U32 R3, RZ, RZ, R13 ;  /* 0x000000ffff037224 */ /* 0x000fe400078e000d */
[----:B------:R-:W-:-:S05]  /*28230*/  IMAD.WIDE.U32 R2, R5, R6, R2 ;  /* 0x0000000605027225 */ /* 0x000fca00078e0002 */
[----:B------:R-:W2:Y:S01]  /*28240*/  LDC R20, c[0x0][0x658] ;  /* 0x00019600ff147b82 */ /* 0x000ea20000000800 */
[----:B------:R-:W-:Y:S01]  /*28250*/  IMAD R5, R5, R7, R0 ;  /* 0x0000000705057224 */ /* 0x000fe200078e0200 */
[----:B------:R-:W-:Y:S01]  /*28260*/  I2FP.F32.U32 R0, R12 ;  /* 0x0000000c00007245 */ /* 0x000fe20000201000 */
[----:B------:R-:W-:Y:S01]  /*28270*/  IMAD.MOV.U32 R7, RZ, RZ, 0x1 ;  /* 0x00000001ff077424 */ /* 0x000fe200078e00ff */
[----:B----4-:R-:W-:Y:S01]  /*28280*/  ISETP.NE.U32.AND P0, PT, R22, RZ, PT ;  /* 0x000000ff1600720c */ /* 0x010fe20003f05070 */
[----:B------:R-:W-:Y:S02]  /*28290*/  IMAD.IADD R3, R3, 0x1, R5 ;  /* 0x0000000103037824 */ /* 0x000fe400078e0205 */
[----:B------:R-:W-:Y:S01]  /*282a0*/  FMUL R0, R0, UR6 ;  /* 0x0000000600007c20 */ /* 0x000fe20008400000 */
[----:B------:R-:W3:Y:S01]  /*282b0*/  LDC R15, c[0x0][0x148] ;  /* 0x00005200ff0f7b82 */ /* 0x000ee20000000800 */
[----:B------:R-:W-:Y:S01]  /*282c0*/  ISETP.NE.AND.EX P0, PT, R23, RZ, PT, P0 ;  /* 0x000000ff1700720c */ /* 0x000fe20003f05300 */
[----:B------:R-:W-:Y:S01]  /*282d0*/  IMAD.MOV.U32 R5, RZ, RZ, -0x1 ;  /* 0xffffffffff057424 */ /* 0x000fe200078e00ff */
[-CC-:B-1----:R-:W-:Y:S01]  /*282e0*/  SHF.R.U64 R10, R2, R4.reuse, R3.reuse ;  /* 0x00000004020a7219 */ /* 0x182fe20000001203 */
[----:B------:R1:W4:Y:S01]  /*282f0*/  F2I.U32.TRUNC.NTZ R13, R0 ;  /* 0x00000000000d7305 */ /* 0x000322000020f000 */
[----:B------:R-:W-:-:S03]  /*28300*/  SHF.R.U32.HI R3, RZ, R4, R3 ;  /* 0x00000004ff037219 */ /* 0x000fc60000011603 */
[----:B------:R-:W1:Y:S01]  /*28310*/  LDC R16, c[0x0][0x600] ;  /* 0x00018000ff107b82 */ /* 0x000e620000000800 */
[-CC-:B0-----:R-:W-:Y:S02]  /*28320*/  SHF.R.U64 R8, R10, R14.reuse, R3.reuse ;  /* 0x0000000e0a087219 */ /* 0x181fe40000001203 */
[----:B------:R-:W-:-:S05]  /*28330*/  SHF.R.U32.HI R3, RZ, R14, R3 ;  /* 0x0000000eff037219 */ /* 0x000fca0000011603 */
[----:B------:R-:W0:Y:S01]  /*28340*/  LDC R17, c[0x0][0x648] ;  /* 0x00019200ff117b82 */ /* 0x000e220000000800 */
[-CC-:B--2---:R-:W-:Y:S02]  /*28350*/  SHF.R.U64 R11, R8, R20.reuse, R3.reuse ;  /* 0x00000014080b7219 */ /* 0x184fe40000001203 */
[-C--:B------:R-:W-:Y:S02]  /*28360*/  SHF.L.U32 R5, R5, R20.reuse, RZ ;  /* 0x0000001405057219 */ /* 0x080fe400000006ff */
[-C--:B------:R-:W-:Y:S01]  /*28370*/  SHF.R.U32.HI R3, RZ, R20.reuse, R3 ;  /* 0x00000014ff037219 */ /* 0x080fe20000011603 */
[----:B------:R-:W-:Y:S01]  /*28380*/  IMAD.MOV.U32 R2, RZ, RZ, R11 ;  /* 0x000000ffff027224 */ /* 0x000fe200078e000b */
[----:B------:R-:W-:Y:S01]  /*28390*/  SHF.L.U32 R20, R7, R20, RZ ;  /* 0x0000001407147219 */ /* 0x000fe200000006ff */
[----:B------:R-:W2:Y:S01]  /*283a0*/  LDC R19, c[0x0][0x638] ;  /* 0x00018e00ff137b82 */ /* 0x000ea20000000800 */
[----:B------:R-:W-:-:S07]  /*283b0*/  LOP3.LUT R41, RZ, R5, RZ, 0x33, !PT ;  /* 0x00000005ff297212 */ /* 0x000fce00078e33ff */
[----:B------:R-:W0:Y:S01]  /*283c0*/  LDC R21, c[0x0][0x610] ;  /* 0x00018400ff157b82 */ /* 0x000e220000000800 */
[----:B----4-:R-:W-:Y:S05]  /*283d0*/  @!P0 BRA `(.L_x_554) ;  /* 0x0000000000288947 */ /* 0x010fea0003800000 */
[----:B-1----:R-:W1:Y:S02]  /*283e0*/  LDC R0, c[0x0][0x64c] ;  /* 0x00019300ff007b82 */ /* 0x002e640000000800 */
[----:B-1----:R-:W-:-:S05]  /*283f0*/  IADD3 R7, P0, R11, R0, RZ ;  /* 0x000000000b077210 */ /* 0x002fca0007f1e0ff */
        /* <DEDUP_REMOVED lines=8> */
.L_x_554:
[----:B01----:R-:W-:Y:S01]  /*28480*/  SHF.R.U64 R0, R2, R17, R3 ;  /* 0x0000001102007219 */ /* 0x003fe20000001203 */
[----:B------:R-:W-:Y:S01]  /*28490*/  VIADD R3, R16, 0xffffffff ;  /* 0xffffffff10037836 */ /* 0x000fe20000000000 */
[----:B------:R-:W-:Y:S01]  /*284a0*/  LOP3.LUT R41, R8, R41, RZ, 0xc0, !PT ;  /* 0x0000002908297212 */ /* 0x000fe200078ec0ff */
[----:B------:R-:W-:Y:S02]  /*284b0*/  IMAD.MOV R13, RZ, RZ, -R13 ;  /* 0x000000ffff0d7224 */ /* 0x000fe400078e0a0d */
[----:B------:R-:W-:Y:S01]  /*284c0*/  IMAD.MOV R2, RZ, RZ, -R0 ;  /* 0x000000ffff027224 */ /* 0x000fe200078e0a00 */
[----:B------:R-:W-:Y:S01]  /*284d0*/  LOP3.LUT R3, R10, R3, RZ, 0xc0, !PT ;  /* 0x000000030a037212 */ /* 0x000fe200078ec0ff */
[----:B------:R-:W-:Y:S02]  /*284e0*/  IMAD R41, R20, R0, R41 ;  /* 0x0000000014297224 */ /* 0x000fe400078e0229 */
[----:B---3--:R-:W-:Y:S02]  /*284f0*/  @P4 IMAD R18, R15, R13, R12 ;  /* 0x0000000d0f124224 */ /* 0x008fe400078e020c */
[----:B--2---:R-:W-:-:S02]  /*28500*/  IMAD R0, R2, R19, R11 ;  /* 0x0000001302007224 */ /* 0x004fc400078e020b */
[----:B------:R-:W-:Y:S02]  /*28510*/  IMAD R41, R41, R21, R18 ;  /* 0x0000001529297224 */ /* 0x000fe400078e0212 */
[----:B------:R-:W-:Y:S02]  /*28520*/  IMAD R2, R0, R16, R3 ;  /* 0x0000001000027224 */ /* 0x000fe400078e0203 */
[----:B------:R-:W-:-:S03]  /*28530*/  IMAD.MOV.U32 R4, RZ, RZ, 0x1 ;  /* 0x00000001ff047424 */ /* 0x000fc600078e00ff */
[----:B------:R-:W-:Y:S02]  /*28540*/  SEL R3, R2, R41, !P4 ;  /* 0x0000002902037207 */ /* 0x000fe40006000000 */
[----:B------:R-:W-:Y:S02]  /*28550*/  PRMT R0, R4, 0x7610, R0 ;  /* 0x0000761004007816 */ /* 0x000fe40000000000 */
[----:B------:R-:W-:Y:S01]  /*28560*/  SEL R41, R41, R2, !P4 ;  /* 0x0000000229297207 */ /* 0x000fe20006000000 */
[----:B------:R2:W-:Y:S06]  /*28570*/  STL [R1+0x460], R3 ;  /* 0x0004600301007387 */ /* 0x0005ec0000100800 */
.L_x_552:
[----:B------:R3:W-:Y:S01]  /*28580*/  STL [R1+0x464], R41 ;  /* 0x0004642901007387 */ /* 0x0007e20000100800 */
[----:B------:R-:W-:-:S13]  /*28590*/  LOP3.LUT P0, RZ, R0, 0xff, RZ, 0xc0, !PT ;  /* 0x000000ff00ff7812 */ /* 0x000fda000780c0ff */
[----:B---3--:R-:W-:Y:S05]  /*285a0*/  @P0 BRA `(.L_x_555) ;  /* 0xfffffd8c004c0947 */ /* 0x008fea000383ffff */
[----:B------:R-:W-:Y:S05]  /*285b0*/  EXIT ;  /* 0x000000000000794d */ /* 0x000fea0003800000 */
.L_x_7:
[----:B0-----:R-:W2:Y:S01]  /*285c0*/  LDL R16, [R1+0x45c] ;  /* 0x00045c0001107983 */ /* 0x001ea20000100800 */
[----:B------:R-:W-:-:S03]  /*285d0*/  ULDC.64 UR4, c[0x0][0x650] ;  /* 0x0001940000047ab9 */ /* 0x000fc60000000a00 */
[----:B------:R-:W3:Y:S01]  /*285e0*/  LDL R20, [R1+0x458] ;  /* 0x0004580001147983 */ /* 0x000ee20000100800 */
[----:B------:R-:W-:Y:S01]  /*285f0*/  PRMT R0, RZ, 0x7610, R0 ;  /* 0x00007610ff007816 */ /* 0x000fe20000000000 */
[----:B------:R-:W-:Y:S02]  /*28600*/  IMAD.MOV.U32 R5, RZ, RZ, -0x1 ;  /* 0xffffffffff057424 */ /* 0x000fe400078e00ff */
[----:B------:R-:W-:Y:S02]  /*28610*/  IMAD.MOV.U32 R4, RZ, RZ, -0x1 ;  /* 0xffffffffff047424 */ /* 0x000fe400078e00ff */
[----:B------:R-:W-:Y:S01]  /*28620*/  IMAD.MOV.U32 R10, RZ, RZ, -0x1 ;  /* 0xffffffffff0a7424 */ /* 0x000fe200078e00ff */
[----:B--2---:R-:W-:-:S04]  /*28630*/  ISETP.GE.U32.AND P0, PT, R16, UR4, PT ;  /* 0x0000000410007c0c */ /* 0x004fc8000bf06070 */
[----:B---3--:R-:W-:-:S13]  /*28640*/  ISETP.GE.U32.AND.EX P0, PT, R20, UR5, PT, P0 ;  /* 0x0000000514007c0c */ /* 0x008fda000bf06100 */
[----:B------:R-:W-:Y:S05]  /*28650*/  @P0 BRA `(.L_x_556) ;  /* 0x0000000400300947 */ /* 0x000fea0003800000 */
[----:B------:R-:W0:Y:S01]  /*28660*/  LDC.64 R14, c[0x0][0x628] ;  /* 0x00018a00ff0e7b82 */ /* 0x000e220000000a00 */
[----:B------:R-:W-:Y:S02]  /*28670*/  IMAD.MOV.U32 R8, RZ, RZ, R16 ;  /* 0x000000ffff087224 */ /* 0x000fe400078e0010 */
[----:B------:R-:W-:-:S05]  /*28680*/  IMAD.MOV.U32 R9, RZ, RZ, R20 ;  /* 0x000000ffff097224 */ /* 0x000fca00078e0014 */
[----:B------:R-:W1:Y:S08]  /*28690*/  LDC R10, c[0x0][0x630] ;  /* 0x00018c00ff0a7b82 */ /* 0x000e700000000800 */
[----:B------:R-:W2:Y:S01]  /*286a0*/  LDC.64 R18, c[0x0][0x620] ;  /* 0x00018800ff127b82 */ /* 0x000ea20000000a00 */
[----:B0-----:R-:W-:-:S04]  /*286b0*/  ISETP.NE.U32.AND P0, PT, R14, RZ, PT ;  /* 0x000000ff0e00720c */ /* 0x001fc80003f05070 */
[----:B------:R-:W-:-:S13]  /*286c0*/  ISETP.NE.AND.EX P0, PT, R15, RZ, PT, P0 ;  /* 0x000000ff0f00720c */ /* 0x000fda0003f05300 */
[----:B-12---:R-:W-:Y:S05]  /*286d0*/  @!P0 BRA `(.L_x_557) ;  /* 0x0000000000288947 */ /* 0x006fea0003800000 */
[----:B------:R-:W0:Y:S02]  /*286e0*/  LDC R0, c[0x0][0x634] ;  /* 0x00018d00ff007b82 */ /* 0x000e240000000800 */
[----:B0-----:R-:W-:-:S05]  /*286f0*/  IADD3 R9, P0, R16, R0, RZ ;  /* 0x0000000010097210 */ /* 0x001fca0007f1e0ff */
        /* <DEDUP_REMOVED lines=8> */
.L_x_557:
[----:B------:R-:W0:Y:S01]  /*28780*/  LDC.64 R22, c[0x0][0x640] ;  /* 0x00019000ff167b82 */ /* 0x000e220000000a00 */
[-CC-:B------:R-:W-:Y:S01]  /*28790*/  SHF.R.U64 R14, R8, R10.reuse, R9.reuse ;  /* 0x0000000a080e7219 */ /* 0x180fe20000001209 */
[----:B------:R-:W-:Y:S01]  /*287a0*/  IMAD.MOV.U32 R4, RZ, RZ, R16 ;  /* 0x000000ffff047224 */ /* 0x000fe200078e0010 */
[----:B------:R-:W-:Y:S01]  /*287b0*/  SHF.R.U32.HI R0, RZ, R10, R9 ;  /* 0x0000000aff007219 */ /* 0x000fe20000011609 */
[----:B------:R-:W-:Y:S01]  /*287c0*/  IMAD.MOV.U32 R24, RZ, RZ, 0x1 ;  /* 0x00000001ff187424 */ /* 0x000fe200078e00ff */
[----:B------:R-:W-:-:S03]  /*287d0*/  IADD3 R7, P0, RZ, -R14, RZ ;  /* 0x8000000eff077210 */ /* 0x000fc60007f1e0ff */
[----:B------:R-:W1:Y:S02]  /*287e0*/  LDC R6, c[0x0][0x618] ;  /* 0x00018600ff067b82 */ /* 0x000e640000000800 */
[----:B------:R-:W-:-:S04]  /*287f0*/  IMAD.X R5, RZ, RZ, ~R0, P0 ;  /* 0x000000ffff057224 */ /* 0x000fc800000e0e00 */
[-C--:B------:R-:W-:Y:S02]  /*28800*/  IMAD R0, R5, R18.reuse, RZ ;  /* 0x0000001205007224 */ /* 0x080fe400078e02ff */
[----:B------:R-:W2:Y:S01]  /*28810*/  LDC R8, c[0x0][0x608] ;  /* 0x00018200ff087b82 */ /* 0x000ea20000000800 */
[----:B------:R-:W-:Y:S02]  /*28820*/  IMAD.MOV.U32 R5, RZ, RZ, R20 ;  /* 0x000000ffff057224 */ /* 0x000fe400078e0014 */
[----:B------:R-:W-:-:S05]  /*28830*/  IMAD.WIDE.U32 R4, R7, R18, R4 ;  /* 0x0000001207047225 */ /* 0x000fca00078e0004 */
[----:B------:R-:W3:Y:S01]  /*28840*/  LDC R21, c[0x0][0x658] ;  /* 0x00019600ff157b82 */ /* 0x000ee20000000800 */
[----:B------:R-:W-:Y:S01]  /*28850*/  IMAD R7, R7, R19, R0 ;  /* 0x0000001307077224 */ /* 0x000fe200078e0200 */
[----:B0-----:R-:W-:-:S03]  /*28860*/  ISETP.NE.U32.AND P0, PT, R22, RZ, PT ;  /* 0x000000ff1600720c */ /* 0x001fc60003f05070 */
[----:B------:R-:W-:Y:S01]  /*28870*/  IMAD.IADD R5, R5, 0x1, R7 ;  /* 0x0000000105057824 */ /* 0x000fe200078e0207 */
[----:B------:R-:W-:Y:S02]  /*28880*/  ISETP.NE.AND.EX P0, PT, R23, RZ, PT, P0 ;  /* 0x000000ff1700720c */ /* 0x000fe40003f05300 */
[----:B------:R-:W0:Y:S02]  /*28890*/  LDC R16, c[0x0][0x600] ;  /* 0x00018000ff107b82 */ /* 0x000e240000000800 */
[-CC-:B-1----:R-:W-:Y:S01]  /*288a0*/  SHF.R.U64 R10, R4, R6.reuse, R5.reuse ;  /* 0x00000006040a7219 */ /* 0x182fe20000001205 */
[----:B------:R-:W-:Y:S01]  /*288b0*/  IMAD.MOV.U32 R4, RZ, RZ, -0x1 ;  /* 0xffffffffff047424 */ /* 0x000fe200078e00ff */
[----:B------:R-:W-:-:S04]  /*288c0*/  SHF.R.U32.HI R5, RZ, R6, R5 ;  /* 0x00000006ff057219 */ /* 0x000fc80000011605 */
[----:B------:R-:W1:Y:S01]  /*288d0*/  LDC R18, c[0x0][0x648] ;  /* 0x00019200ff127b82 */ /* 0x000e620000000800 */
[-CC-:B--2---:R-:W-:Y:S02]  /*288e0*/  SHF.R.U64 R17, R10, R8.reuse, R5.reuse ;  /* 0x000000080a117219 */ /* 0x184fe40000001205 */
[----:B------:R-:W-:-:S05]  /*288f0*/  SHF.R.U32.HI R0, RZ, R8, R5 ;  /* 0x00000008ff007219 */ /* 0x000fca0000011605 */
[----:B------:R-:W2:Y:S01]  /*28900*/  LDC R20, c[0x0][0x638] ;  /* 0x00018e00ff147b82 */ /* 0x000ea20000000800 */
[-C--:B---3--:R-:W-:Y:S02]  /*28910*/  SHF.L.U32 R4, R4, R21.reuse, RZ ;  /* 0x0000001504047219 */ /* 0x088fe400000006ff */
[-CC-:B------:R-:W-:Y:S02]  /*28920*/  SHF.R.U64 R19, R17, R21.reuse, R0.reuse ;  /* 0x0000001511137219 */ /* 0x180fe40000001200 */
[----:B------:R-:W-:Y:S02]  /*28930*/  LOP3.LUT R26, RZ, R4, RZ, 0x33, !PT ;  /* 0x00000004ff1a7212 */ /* 0x000fe400078e33ff */
[----:B------:R-:W-:Y:S01]  /*28940*/  SHF.R.U32.HI R5, RZ, R21, R0 ;  /* 0x00000015ff057219 */ /* 0x000fe20000011600 */
[----:B------:R-:W3:Y:S01]  /*28950*/  LDC R25, c[0x0][0x610] ;  /* 0x00018400ff197b82 */ /* 0x000ee20000000800 */
[----:B------:R-:W-:Y:S01]  /*28960*/  IMAD.MOV.U32 R4, RZ, RZ, R19 ;  /* 0x000000ffff047224 */ /* 0x000fe200078e0013 */
[----:B------:R-:W-:Y:S06]  /*28970*/  @!P0 BRA `(.L_x_558) ;  /* 0x0000000000288947 */ /* 0x000fec0003800000 */
        /* <DEDUP_REMOVED lines=10> */
.L_x_558:
[----:B-1----:R-:W-:Y:S01]  /*28a20*/  SHF.R.U64 R3, R4, R18, R5 ;  /* 0x0000001204037219 */ /* 0x002fe20000001205 */
[----:B0-----:R-:W-:Y:S01]  /*28a30*/  VIADD R5, R16, 0xffffffff ;  /* 0xffffffff10057836 */ /* 0x001fe20000000000 */
[----:B------:R-:W-:Y:S01]  /*28a40*/  SHF.L.U32 R24, R24, R21, RZ ;  /* 0x0000001518187219 */ /* 0x000fe200000006ff */
[----:B------:R-:W-:Y:S01]  /*28a50*/  @P4 IMAD R11, R13, R12, R2 ;  /* 0x0000000c0d0b4224 */ /* 0x000fe200078e0202 */
[----:B------:R-:W-:Y:S01]  /*28a60*/  LOP3.LUT R0, R17, R26, RZ, 0xc0, !PT ;  /* 0x0000001a11007212 */ /* 0x000fe200078ec0ff */
[----:B------:R-:W-:-:S04]  /*28a70*/  IMAD.MOV R4, RZ, RZ, -R3 ;  /* 0x000000ffff047224 */ /* 0x000fc800078e0a03 */
[----:B------:R-:W-:Y:S01]  /*28a80*/  IMAD R2, R24, R3, R0 ;  /* 0x0000000318027224 */ /* 0x000fe200078e0200 */
[----:B------:R-:W-:Y:S01]  /*28a90*/  LOP3.LUT R3, R10, R5, RZ, 0xc0, !PT ;  /* 0x000000050a037212 */ /* 0x000fe200078ec0ff */
[----:B--2---:R-:W-:Y:S02]  /*28aa0*/  IMAD R0, R4, R20, R19 ;  /* 0x0000001404007224 */ /* 0x004fe400078e0213 */
[----:B---3--:R-:W-:Y:S02]  /*28ab0*/  IMAD R5, R2, R25, R11 ;  /* 0x0000001902057224 */ /* 0x008fe400078e020b */
[----:B------:R-:W-:Y:S02]  /*28ac0*/  IMAD.MOV.U32 R4, RZ, RZ, 0x1 ;  /* 0x00000001ff047424 */ /* 0x000fe400078e00ff */
[----:B------:R-:W-:Y:S02]  /*28ad0*/  IMAD R2, R0, R16, R3 ;  /* 0x0000001000027224 */ /* 0x000fe400078e0203 */
[----:B------:R-:W-:Y:S01]  /*28ae0*/  IMAD.MOV.U32 R10, RZ, RZ, R14 ;  /* 0x000000ffff0a7224 */ /* 0x000fe200078e000e */
[----:B------:R-:W-:-:S02]  /*28af0*/  PRMT R0, R4, 0x7610, R0 ;  /* 0x0000761004007816 */ /* 0x000fc40000000000 */
[----:B------:R-:W-:Y:S02]  /*28b00*/  SEL R4, R2, R5, !P4 ;  /* 0x0000000502047207 */ /* 0x000fe40006000000 */
[----:B------:R-:W-:-:S07]  /*28b10*/  SEL R5, R5, R2, !P4 ;  /* 0x0000000205057207 */ /* 0x000fce0006000000 */
.L_x_556:
[----:B------:R-:W-:-:S08]  /*28b20*/  NOP ;  /* 0x0000000000007918 */ /* 0x000fd00000000000 */
[----:B------:R-:W0:-:S00]  /*28b30*/  USETMAXREG.DEALLOC.CTAPOOL 0x18 ;  /* 0x00000018000079c8 */ /* 0x000e0000080e0500 */
[----:B------:R-:W-:-:S13]  /*28b40*/  ISETP.NE.AND P0, PT, RZ, UR8, PT ;  /* 0x00000008ff007c0c */ /* 0x000fda000bf05270 */
[----:B------:R-:W-:Y:S05]  /*28b50*/  @P0 EXIT ;  /* 0x000000000000094d */ /* 0x000fea0003800000 */
[----:B0-----:R-:W-:Y:S01]  /*28b60*/  LOP3.LUT P0, RZ, R0, 0xff, RZ, 0xc0, !PT ;  /* 0x000000ff00ff7812 */ /* 0x001fe2000780c0ff */
[----:B------:R-:W-:Y:S02]  /*28b70*/  IMAD.MOV.U32 R6, RZ, RZ, 0x1 ;  /* 0x00000001ff067424 */ /* 0x000fe400078e00ff */
[----:B------:R-:W-:-:S10]  /*28b80*/  IMAD.MOV.U32 R7, RZ, RZ, RZ ;  /* 0x000000ffff077224 */ /* 0x000fd400078e00ff */
[----:B------:R-:W-:Y:S05]  /*28b90*/  @!P0 BRA `(.L_x_559) ;  /* 0x0000000c008c8947 */ /* 0x000fea0003800000 */
[----:B------:R-:W0:Y:S01]  /*28ba0*/  LDC R0, c[0x0][0x28c] ;  /* 0x0000a300ff007b82 */ /* 0x000e220000000800 */
[----:B------:R-:W-:Y:S01]  /*28bb0*/  ULDC UR5, c[0x0][0x658] ;  /* 0x0001960000057ab9 */ /* 0x000fe20000000800 */
[----:B------:R-:W-:Y:S01]  /*28bc0*/  UMOV UR9, 0xffffffff ;  /* 0xffffffff00097882 */ /* 0x000fe20000000000 */
[----:B------:R-:W-:Y:S01]  /*28bd0*/  UMOV UR11, 0x1 ;  /* 0x00000001000b7882 */ /* 0x000fe20000000000 */
[----:B------:R-:W-:Y:S01]  /*28be0*/  USHF.L.U32 UR9, UR9, UR5, URZ ;  /* 0x0000000509097299 */ /* 0x000fe2000800063f */
[----:B------:R-:W-:Y:S01]  /*28bf0*/  BSSY B0, `(.L_x_559) ;  /* 0x00000dd000007945 */ /* 0x000fe20003800000 */
[----:B------:R-:W-:Y:S01]  /*28c00*/  ULDC UR7, c[0x0][0xc] ;  /* 0x0000030000077ab9 */ /* 0x000fe20000000800 */
[----:B------:R-:W-:Y:S01]  /*28c10*/  ULDC UR10, c[0x0][0x10] ;  /* 0x00000400000a7ab9 */ /* 0x000fe20000000800 */
[----:B------:R-:W1:Y:S01]  /*28c20*/  S2UR UR6, SR_CgaCtaId ;  /* 0x00000000000679c3 */ /* 0x000e620000008800 */
[----:B------:R-:W-:Y:S01]  /*28c30*/  ULOP3.LUT UR15, URZ, UR9, URZ, 0x33, !UPT ;  /* 0x000000093f0f7292 */ /* 0x000fe2000f8e333f */
[----:B------:R-:W-:Y:S01]  /*28c40*/  IMAD.MOV.U32 R9, RZ, RZ, 0x1 ;  /* 0x00000001ff097424 */ /* 0x000fe200078e00ff */
[----:B------:R-:W-:Y:S01]  /*28c50*/  ULDC UR4, c[0x0][0x600] ;  /* 0x0001800000047ab9 */ /* 0x000fe20000000800 */
[----:B------:R-:W-:Y:S01]  /*28c60*/  IMAD.MOV.U32 R6, RZ, RZ, 0x1 ;  /* 0x00000001ff067424 */ /* 0x000fe200078e00ff */
[----:B------:R-:W-:Y:S01]  /*28c70*/  UMOV UR18, 0x55 ;  /* 0x0000005500127882 */ /* 0x000fe20000000000 */
[----:B------:R-:W-:Y:S01]  /*28c80*/  IMAD.MOV.U32 R7, RZ, RZ, RZ ;  /* 0x000000ffff077224 */ /* 0x000fe200078e00ff */
[----:B------:R-:W-:-:S02]  /*28c90*/  ULOP3.LUT UR27, UR13, 0x2, URZ, 0xfc, !UPT ;  /* 0x000000020d1b7892 */ /* 0x000fc4000f8efc3f */
[----:B------:R-:W-:Y:S02]  /*28ca0*/  UIADD3 UR4, UR4, -0x1, URZ ;  /* 0xffffffff04047890 */ /* 0x000fe4000fffe03f */
[----:B------:R-:W-:Y:S01]  /*28cb0*/  USHF.L.U32 UR5, UR11, UR5, URZ ;  /* 0x000000050b057299 */ /* 0x000fe2000800063f */
[----:B------:R-:W-:Y:S01]  /*28cc0*/  ULDC.64 UR28, c[0x0][0x198] ;  /* 0x00006600001c7ab9 */ /* 0x000fe20000000a00 */
[----:B0-----:R-:W-:-:S05]  /*28cd0*/  VIADD R0, R0, 0x7f ;  /* 0x0000007f00007836 */ /* 0x001fca0000000000 */
[----:B------:R-:W-:Y:S01]  /*28ce0*/  SHF.R.S32.HI R3, RZ, 0x1f, R0 ;  /* 0x0000001fff037819 */ /* 0x000fe20000011400 */
[----:B-1----:R-:W-:-:S03]  /*28cf0*/  ULOP3.LUT UR8, UR6, 0x1, URZ, 0xc0, !UPT ;  /* 0x0000000106087892 */ /* 0x002fc6000f8ec03f */
[----:B------:R-:W-:Y:S01]  /*28d00*/  LEA.HI R0, R3, R0, RZ, 0x7 ;  /* 0x0000000003007211 */ /* 0x000fe200078f38ff */
[----:B------:R-:W-:Y:S02]  /*28d10*/  USHF.R.U32.HI UR30, URZ, 0x1, UR6 ;  /* 0x000000013f1e7899 */ /* 0x000fe40008011606 */
[----:B------:R-:W-:Y:S01]  /*28d20*/  USHF.L.U32 UR14, UR6, 0x7, URZ ;  /* 0x00000007060e7899 */ /* 0x000fe2000800063f */
[----:B------:R-:W-:Y:S01]  /*28d30*/  SHF.R.S32.HI R0, RZ, 0x7, R0 ;  /* 0x00000007ff007819 */ /* 0x000fe20000011400 */
[----:B------:R-:W-:Y:S02]  /*28d40*/  USHF.L.U32 UR31, UR6, 0xe, URZ ;  /* 0x0000000e061f7899 */ /* 0x000fe4000800063f */
[----:B------:R-:W-:Y:S02]  /*28d50*/  ULOP3.LUT UR6, UR6, 0xfffffffe, URZ, 0xc0, !UPT ;  /* 0xfffffffe06067892 */ /* 0x000fe4000f8ec03f */
[----:B------:R-:W-:Y:S01]  /*28d60*/  UISETP.GT.U32.AND UP0, UPT, UR8, 0xffff, UPT ;  /* 0x0000ffff0800788c */ /* 0x000fe2000bf04070 */
[----:B------:R-:W-:Y:S01]  /*28d70*/  VIADD R15, R0, 0x1 ;  /* 0x00000001000f7836 */ /* 0x000fe20000000000 */
[----:B------:R-:W-:-:S02]  /*28d80*/  USHF.L.U32 UR16, UR11, UR6, URZ ;  /* 0x000000060b107299 */ /* 0x000fc4000800063f */
[----:B------:R-:W-:Y:S02]  /*28d90*/  ULOP3.LUT UR9, UR6, 0x1, URZ, 0xfc, !UPT ;  /* 0x0000000106097892 */ /* 0x000fe4000f8efc3f */
[----:B------:R-:W-:Y:S02]  /*28da0*/  UIMAD.WIDE.U32 UR6, UR7, UR10, URZ ;  /* 0x0000000a070672a5 */ /* 0x000fe4000f8e003f */
[----:B------:R-:W-:Y:S01]  /*28db0*/  USEL UR8, UR8, 0xffff, !UP0 ;  /* 0x0000ffff08087887 */ /* 0x000fe2000c000000 */
[----:B------:R-:W-:Y:S01]  /*28dc0*/  ULDC UR10, c[0x0][0x14] ;  /* 0x00000500000a7ab9 */ /* 0x000fe20000000800 */
[----:B------:R-:W-:Y:S02]  /*28dd0*/  USHF.L.U32 UR9, UR11, UR9, URZ ;  /* 0x000000090b097299 */ /* 0x000fe4000800063f */
[----:B------:R-:W-:Y:S02]  /*28de0*/  UIMAD.WIDE.U32 UR24, UR6, UR10, URZ ;  /* 0x0000000a061872a5 */ /* 0x000fe4000f8e003f */
[----:B------:R-:W-:-:S02]  /*28df0*/  UIMAD UR17, UR7, UR10, URZ ;  /* 0x0000000a071172a4 */ /* 0x000fc4000f8e023f */
[----:B------:R-:W-:Y:S02]  /*28e00*/  ULOP3.LUT UR8, UR8, 0xffff, URZ, 0xc0, !UPT ;  /* 0x0000ffff08087892 */ /* 0x000fe4000f8ec03f */
[----:B------:R-:W-:Y:S02]  /*28e10*/  ULOP3.LUT UR14, UR14, 0x80, URZ, 0xc0, !UPT ;  /* 0x000000800e0e7892 */ /* 0x000fe4000f8ec03f */
[----:B------:R-:W-:Y:S02]  /*28e20*/  ULOP3.LUT UR16, UR16, UR9, URZ, 0xfc, !UPT ;  /* 0x0000000910107292 */ /* 0x000fe4000f8efc3f */
[----:B------:R-:W-:Y:S02]  /*28e30*/  UIADD3 UR17, UR25, UR17, URZ ;  /* 0x0000001119117290 */ /* 0x000fe4000fffe03f */
[----:B------:R-:W-:-:S12]  /*28e40*/  USHF.L.U32 UR18, UR18, UR8, URZ ;  /* 0x0000000812127299 */ /* 0x000fd8000800063f */
.L_x_570:
[----:B------:R-:W-:-:S03]  /*28e50*/  UMOV UR6, 0xffffffff ;  /* 0xffffffff00067882 */ /* 0x000fc60000000000 */
[----:B------:R-:W-:Y:S05]  /*28e60*/  BRA.DIV UR6, `(.L_x_560) ;  /* 0x0000000e06b07947 */ /* 0x000fea000b800000 */
[----:B------:R-:W-:-:S13]  /*28e70*/  ELECT P0, URZ, PT ;  /* 0x00000000003f782f */ /* 0x000fda0003800000 */
.L_x_580:
[----:B------:R-:W0:Y:S01]  /*28e80*/  LDC R2, c[0x0][0x28c] ;  /* 0x0000a300ff027b82 */ /* 0x000e220000000800 */
[----:B------:R-:W-:Y:S01]  /*28e90*/  BSSY B1, `(.L_x_561) ;  /* 0x000003c000017945 */ /* 0x000fe20003800000 */
[----:B0-----:R-:W-:-:S13]  /*28ea0*/  ISETP.LT.OR P0, PT, R2, 0x1, !P0 ;  /* 0x000000010200780c */ /* 0x001fda0004701670 */
[----:B------:R-:W-:Y:S05]  /*28eb0*/  @P0 BRA `(.L_x_562) ;  /* 0x0000000000e40947 */ /* 0x000fea0003800000 */
[----:B------:R-:W-:Y:S01]  /*28ec0*/  LEA R2, R5, UR30, 0x2 ;  /* 0x0000001e05027c11 */ /* 0x000fe2000f8e10ff */
[----:B------:R-:W-:Y:S01]  /*28ed0*/  IMAD.MOV.U32 R13, RZ, RZ, RZ ;  /* 0x000000ffff0d7224 */ /* 0x000fe200078e00ff */
[----:B------:R-:W-:Y:S01]  /*28ee0*/  LEA R4, R4, UR14, 0x8 ;  /* 0x0000000e04047c11 */ /* 0x000fe2000f8e40ff */
[----:B------:R-:W-:Y:S02]  /*28ef0*/  IMAD.MOV.U32 R3, RZ, RZ, R15 ;  /* 0x000000ffff037224 */ /* 0x000fe400078e000f */
[----:B------:R-:W-:Y:S02]  /*28f00*/  IMAD.SHL.U32 R2, R2, 0x40, RZ ;  /* 0x0000004002027824 */ /* 0x000fe400078e00ff */
[----:B------:R-:W-:Y:S02]  /*28f10*/  IMAD.MOV.U32 R5, RZ, RZ, R6 ;  /* 0x000000ffff057224 */ /* 0x000fe400078e0006 */
[----:B------:R-:W-:-:S07]  /*28f20*/  IMAD.MOV.U32 R8, RZ, RZ, R7 ;  /* 0x000000ffff087224 */ /* 0x000fce00078e0007 */
.L_x_565:
[----:B------:R-:W0:Y:S01]  /*28f30*/  S2R R12, SR_CgaCtaId ;  /* 0x00000000000c7919 */ /* 0x000e220000008800 */
[----:B------:R-:W-:Y:S01]  /*28f40*/  MOV R11, 0x400 ;  /* 0x00000400000b7802 */ /* 0x000fe20000000f00 */
[----:B------:R-:W1:Y:S03]  /*28f50*/  S2R R14, SR_TID.X ;  /* 0x00000000000e7919 */ /* 0x000e660000002100 */
[----:B0-----:R-:W-:Y:S02]  /*28f60*/  LEA R17, R12, R11, 0x18 ;  /* 0x0000000b0c117211 */ /* 0x001fe400078ec0ff */
[----:B------:R-:W-:Y:S02]  /*28f70*/  SHF.L.U32 R11, R5, 0x1f, RZ ;  /* 0x0000001f050b7819 */ /* 0x000fe400000006ff */
[----:B-1----:R-:W-:Y:S01]  /*28f80*/  LOP3.LUT P1, RZ, R14, 0x7f, RZ, 0xc0, !PT ;  /* 0x0000007f0eff7812 */ /* 0x002fe2000782c0ff */
[----:B------:R-:W-:-:S04]  /*28f90*/  IMAD R12, R8, 0x8, R17 ;  /* 0x00000008080c7824 */ /* 0x000fc800078e0211 */
[----:B------:R-:W0:Y:S02]  /*28fa0*/  SYNCS.PHASECHK.TRANS64.TRYWAIT P0, [R12+URZ+0x18], R11 ;  /* 0x0000180b0c0075a7 */ /* 0x000e24000800017f */
[----:B0-----:R-:W-:Y:S06]  /*28fb0*/  @!P0 BRA `(.L_x_563) ;  /* 0x0000000c007c8947 */ /* 0x001fec0003800000 */
.L_x_581:
[----:B0-----:R-:W0:Y:S01]  /*28fc0*/  @!P1 LDC R11, c[0x0][0x500] ;  /* 0x00014000ff0b9b82 */ /* 0x001e220000000800 */
[----:B------:R-:W-:-:S04]  /*28fd0*/  UPRMT UR6, UR27, 0x9910, URZ ;  /* 0x000099101b067896 */ /* 0x000fc8000800003f */
[----:B------:R-:W-:-:S06]  /*28fe0*/  UISETP.NE.AND UP0, UPT, UR6, 0x2, UPT ;  /* 0x000000020600788c */ /* 0x000fcc000bf05270 */
[----:B------:R-:W-:Y:S01]  /*28ff0*/  PLOP3.LUT P0, PT, PT, PT, UP0, 0x80, 0x0 ;  /* 0x000000000000781c */ /* 0x000fe20003f0f008 */
[----:B0-----:R0:W-:-:S12]  /*29000*/  @!P1 SYNCS.ARRIVE.TRANS64 RZ, [R12+URZ], R11 ;  /* 0x0000000b0cff99a7 */ /* 0x0011d8000800003f */
[----:B------:R-:W-:Y:S05]  /*29010*/  @P0 BRA `(.L_x_564) ;  /* 0x0000000000040947 */ /* 0x000fea0003800000 */
[----:B------:R-:W-:Y:S01]  /*29020*/  BPT.TRAP 0x1 ;  /* 0x000000040000795c */ /* 0x000fe20000300000 */
.L_x_564:
[----:B------:R-:W-:Y:S01]  /*29030*/  R2UR UR7, R8 ;  /* 0x00000000080772ca */ /* 0x000fe200000e0000 */
[----:B------:R-:W-:Y:S01]  /*29040*/  VIADD R3, R3, 0xffffffff ;  /* 0xffffffff03037836 */ /* 0x000fe20000000000 */
[----:B------:R-:W-:Y:S01]  /*29050*/  R2UR UR22, R17 ;  /* 0x00000000111672ca */ /* 0x000fe200000e0000 */
[----:B------:R-:W-:Y:S01]  /*29060*/  UIADD3 UR6, UP0, UR28, 0xf0, URZ ;  /* 0x000000f01c067890 */ /* 0x000fe2000ff1e03f */
[----:B------:R-:W-:Y:S01]  /*29070*/  R2UR UR23, R2 ;  /* 0x00000000021772ca */ /* 0x000fe200000e0000 */
[----:B------:R-:W-:Y:S01]  /*29080*/  UIADD3 UR34, UP1, UR28, 0x1f0, URZ ;  /* 0x000001f01c227890 */ /* 0x000fe2000ff3e03f */
[----:B------:R-:W-:Y:S01]  /*29090*/  R2UR UR9, R12 ;  /* 0x000000000c0972ca */ /* 0x000fe200000e0000 */
[----:B------:R-:W-:Y:S01]  /*290a0*/  UPRMT UR19, URZ, 0x5410, UR18 ;  /* 0x000054103f137896 */ /* 0x000fe20008000012 */
[----:B------:R-:W-:Y:S01]  /*290b0*/  R2UR UR10, R13 ;  /* 0x000000000d0a72ca */ /* 0x000fe200000e0000 */
[----:B------:R-:W-:Y:S01]  /*290c0*/  VIADD R8, R8, 0x1 ;  /* 0x0000000108087836 */ /* 0x000fe20000000000 */
[----:B------:R-:W-:Y:S01]  /*290d0*/  R2UR UR12, R10 ;  /* 0x000000000a0c72ca */ /* 0x000fe200000e0000 */
[----:B------:R-:W-:Y:S01]  /*290e0*/  UPRMT UR32, URZ, 0x5410, UR16 ;  /* 0x000054103f207896 */ /* 0x000fe20008000010 */
[----:B------:R-:W-:Y:S01]  /*290f0*/  R2UR UR26, R4 ;  /* 0x00000000041a72ca */ /* 0x000fe200000e0000 */
[----:B------:R-:W-:Y:S01]  /*29100*/  USHF.L.U32 UR7, UR7, 0xf, URZ ;  /* 0x0000000f07077899 */ /* 0x000fe2000800063f */
[----:B------:R-:W-:Y:S01]  /*29110*/  ISETP.GT.AND P1, PT, R3, 0x1, PT ;  /* 0x000000010300780c */ /* 0x000fe20003f24270 */
[----:B------:R-:W-:Y:S01]  /*29120*/  UIADD3.X UR35, URZ, UR29, URZ, UP1, !UPT ;  /* 0x0000001d3f237290 */ /* 0x000fe20008ffe43f */
[C---:B------:R-:W-:Y:S01]  /*29130*/  ISETP.NE.AND P0, PT, R8.reuse, 0x3, PT ;  /* 0x000000030800780c */ /* 0x040fe20003f05270 */
[----:B------:R-:W-:Y:S01]  /*29140*/  ULEA UR8, UR30, UR7, 0xd ;  /* 0x000000071e087291 */ /* 0x000fe2000f8e683f */
[----:B------:R-:W-:Y:S01]  /*29150*/  VIADD R13, R13, 0x80 ;  /* 0x000000800d0d7836 */ /* 0x000fe20000000000 */
[----:B------:R-:W-:Y:S01]  /*29160*/  ULOP3.LUT UR11, UR7, 0x4000, UR31, 0xf8, !UPT ;  /* 0x00004000070b7892 */ /* 0x000fe2000f8ef81f */
[----:B0-----:R-:W-:Y:S01]  /*29170*/  SEL R12, RZ, 0x1, P0 ;  /* 0x00000001ff0c7807 */ /* 0x001fe20000000000 */
[----:B------:R-:W-:Y:S01]  /*29180*/  UIADD3 UR8, UR22, 0x100, UR8 ;  /* 0x0000010016087890 */ /* 0x000fe2000fffe008 */
[----:B------:R-:W-:Y:S01]  /*29190*/  SEL R8, R8, RZ, P0 ;  /* 0x000000ff08087207 */ /* 0x000fe20000000000 */
[----:B------:R-:W-:Y:S01]  /*291a0*/  UIADD3.X UR7, URZ, UR29, URZ, UP0, !UPT ;  /* 0x0000001d3f077290 */ /* 0x000fe200087fe43f */
[----:B------:R-:W-:Y:S01]  /*291b0*/  LOP3.LUT R5, R5, R12, RZ, 0x3c, !PT ;  /* 0x0000000c05057212 */ /* 0x000fe200078e3cff */
[----:B------:R-:W-:Y:S01]  /*291c0*/  UIADD3 UR22, UR22, 0x18100, UR11 ;  /* 0x0001810016167890 */ /* 0x000fe2000fffe00b */
[----:B------:R-:W-:Y:S01]  /*291d0*/  UMOV UR20, 0x0 ;  /* 0x0000000000147882 */ /* 0x000fe20000000000 */
[----:B------:R-:W-:Y:S01]  /*291e0*/  UMOV UR21, 0x10000000 ;  /* 0x1000000000157882 */ /* 0x000fe20000000000 */
[----:B------:R-:W-:-:S04]  /*291f0*/  UMOV UR11, UR23 ;  /* 0x00000017000b7c82 */ /* 0x000fc80008000000 */
[----:B------:R0:W-:Y:S02]  /*29200*/  UTMALDG.3D.MULTICAST [UR8], [UR6], UR19, desc[UR20] ;  /* 0x00001408060073b4 */ /* 0x0001e40008011813 */
[----:B0-----:R-:W-:Y:S01]  /*29210*/  UMOV UR8, UR22 ;  /* 0x0000001600087c82 */ /* 0x001fe20008000000 */
[----:B------:R-:W-:Y:S02]  /*29220*/  UMOV UR11, UR26 ;  /* 0x0000001a000b7c82 */ /* 0x000fe40008000000 */
[----:B------:R0:W-:Y:S02]  /*29230*/  UTMALDG.3D.MULTICAST [UR8], [UR34], UR32, desc[UR20] ;  /* 0x00001408220073b4 */ /* 0x0001e40008011820 */
[----:B0-----:R-:W-:Y:S05]  /*29240*/  @P1 BRA `(.L_x_565) ;  /* 0xfffffffc00381947 */ /* 0x001fea000383ffff */
.L_x_562:
[----:B------:R-:W-:Y:S05]  /*29250*/  BSYNC B1 ;  /* 0x0000000000017941 */ /* 0x000fea0003800000 */
.L_x_561:
[----:B------:R-:W2:Y:S01]  /*29260*/  LDL.LU R16, [R1+0x458] ;  /* 0x0004580001107983 */ /* 0x000ea20000300800 */
[----:B------:R-:W-:Y:S01]  /*29270*/  LOP3.LUT P0, RZ, R9, 0xff, RZ, 0xc0, !PT ;  /* 0x000000ff09ff7812 */ /* 0x000fe2000780c0ff */
[C---:B------:R-:W-:Y:S01]  /*29280*/  IMAD.IADD R4, R0.reuse, 0x1, R7 ;  /* 0x0000000100047824 */ /* 0x040fe200078e0207 */
[----:B------:R-:W-:Y:S01]  /*29290*/  ULDC.64 UR6, c[0x0][0x650] ;  /* 0x0001940000067ab9 */ /* 0x000fe20000000a00 */
[----:B------:R-:W3:Y:S01]  /*292a0*/  LDL.LU R14, [R1+0x45c] ;  /* 0x00045c00010e7983 */ /* 0x000ee20000300800 */
[----:B------:R-:W-:Y:S01]  /*292b0*/  ISETP.GE.U32.AND P1, PT, R0, 0x3, PT ;  /* 0x000000030000780c */ /* 0x000fe20003f26070 */
[----:B------:R-:W-:Y:S01]  /*292c0*/  BSSY B1, `(.L_x_566) ;  /* 0x000006d000017945 */ /* 0x000fe20003800000 */
[----:B------:R-:W-:Y:S01]  /*292d0*/  IMAD.MOV.U32 R10, RZ, RZ, -0x1 ;  /* 0xffffffffff0a7424 */ /* 0x000fe200078e00ff */
[----:B------:R-:W-:-:S06]  /*292e0*/  PRMT R9, RZ, 0x7610, R9 ;  /* 0x00007610ff097816 */ /* 0x000fcc0000000009 */
[----:B------:R-:W0:Y:S01]  /*292f0*/  @P0 S2R R3, SR_CgaCtaId ;  /* 0x0000000000030919 */ /* 0x000e220000008800 */
[----:B------:R-:W-:-:S04]  /*29300*/  @P0 MOV R2, 0x400 ;  /* 0x0000040000020802 */ /* 0x000fc80000000f00 */
[----:B0-----:R-:W-:-:S04]  /*29310*/  @P0 LEA R2, R3, R2, 0x18 ;  /* 0x0000000203020211 */ /* 0x001fc800078ec0ff */
[----:B------:R0:W-:Y:S01]  /*29320*/  @P0 SYNCS.ARRIVE.TRANS64.A1T0 RZ, [R2+URZ+0x48], RZ ;  /* 0x000048ff02ff09a7 */ /* 0x0001e2000810003f */
[----:B------:R-:W-:-:S04]  /*29330*/  ISETP.GT.U32.AND P0, PT, R4, 0x2, PT ;  /* 0x000000020400780c */ /* 0x000fc80003f04070 */
[----:B------:R-:W-:Y:S01]  /*29340*/  ISETP.LT.U32.AND P0, PT, R0, 0x3, P0 ;  /* 0x000000030000780c */ /* 0x000fe20000701070 */
[----:B0-----:R-:W-:-:S05]  /*29350*/  IMAD.WIDE.U32 R2, R4, -0x55555555, RZ ;  /* 0xaaaaaaab04027825 */ /* 0x001fca00078e00ff */
[----:B------:R-:W-:Y:S02]  /*29360*/  SHF.R.U32.HI R5, RZ, 0x1, R3 ;  /* 0x00000001ff057819 */ /* 0x000fe40000011603 */
[----:B------:R-:W-:Y:S02]  /*29370*/  SEL R3, RZ, 0x1, !P0 ;  /* 0x00000001ff037807 */ /* 0x000fe40004000000 */
[----:B------:R-:W-:Y:S01]  /*29380*/  PRMT R2, RZ, 0x7610, R2 ;  /* 0x00007610ff027816 */ /* 0x000fe20000000002 */
[----:B------:R-:W-:Y:S01]  /*29390*/  IMAD R7, R5, -0x3, R4 ;  /* 0xfffffffd05077824 */ /* 0x000fe200078e0204 */
[----:B------:R-:W-:Y:S01]  /*293a0*/  LOP3.LUT R6, R6, R3, RZ, 0x3c, !PT ;  /* 0x0000000306067212 */ /* 0x000fe200078e3cff */
[----:B------:R-:W-:-:S03]  /*293b0*/  IMAD.MOV.U32 R4, RZ, RZ, -0x1 ;  /* 0xffffffffff047424 */ /* 0x000fc600078e00ff */
[----:B------:R-:W-:Y:S01]  /*293c0*/  @P1 LOP3.LUT R6, R6, 0x1, R5, 0x78, !PT ;  /* 0x0000000106061812 */ /* 0x000fe200078e7805 */
[----:B------:R-:W-:Y:S01]  /*293d0*/  IMAD.MOV.U32 R5, RZ, RZ, -0x1 ;  /* 0xffffffffff057424 */ /* 0x000fe200078e00ff */
[----:B---3--:R-:W-:-:S04]  /*293e0*/  IADD3 R14, P0, R14, UR24, RZ ;  /* 0x000000180e0e7c10 */ /* 0x008fc8000ff1e0ff */
[----:B--2---:R-:W-:Y:S01]  /*293f0*/  IADD3.X R16, R16, UR17, RZ, P0, !PT ;  /* 0x0000001110107c10 */ /* 0x004fe200087fe4ff */
[----:B------:R0:W-:Y:S01]  /*29400*/  STL [R1+0x45c], R14 ;  /* 0x00045c0e01007387 */ /* 0x0001e20000100800 */
[----:B------:R-:W-:-:S03]  /*29410*/  ISETP.GE.U32.AND P0, PT, R14, UR6, PT ;  /* 0x000000060e007c0c */ /* 0x000fc6000bf06070 */
[----:B------:R0:W-:Y:S01]  /*29420*/  STL [R1+0x458], R16 ;  /* 0x0004581001007387 */ /* 0x0001e20000100800 */
[----:B------:R-:W-:-:S13]  /*29430*/  ISETP.GE.U32.AND.EX P0, PT, R16, UR7, PT, P0 ;  /* 0x0000000710007c0c */ /* 0x000fda000bf06100 */
[----:B0-----:R-:W-:Y:S05]  /*29440*/  @P0 BRA `(.L_x_567) ;  /* 0x0000000400500947 */ /* 0x001fea0003800000 */
[----:B------:R-:W0:Y:S01]  /*29450*/  S2R R8, SR_CTAID.X ;  /* 0x0000000000087919 */ /* 0x000e220000002500 */
[----:B------:R-:W-:Y:S01]  /*29460*/  ULDC UR6, c[0x0][0x150] ;  /* 0x0000540000067ab9 */ /* 0x000fe20000000800 */
[----:B------:R-:W1:Y:S01]  /*29470*/  LDC R3, c[0x0][0x144] ;  /* 0x00005100ff037b82 */ /* 0x000e620000000800 */
[----:B------:R-:W-:Y:S01]  /*29480*/  ULDC UR9, c[0x0][0x630] ;  /* 0x00018c0000097ab9 */ /* 0x000fe20000000800 */
[----:B------:R-:W2:Y:S06]  /*29490*/  S2R R5, SR_CTAID.Y ;  /* 0x0000000000057919 */ /* 0x000eac0000002600 */
[----:B------:R-:W3:Y:S01]  /*294a0*/  LDC R12, c[0x0][0x148] ;  /* 0x00005200ff0c7b82 */ /* 0x000ee20000000800 */
[----:B0-----:R-:W-:-:S02]  /*294b0*/  I2FP.F32.U32 R2, R8 ;  /* 0x0000000800027245 */ /* 0x001fc40000201000 */
[----:B--2---:R-:W-:-:S03]  /*294c0*/  I2FP.F32.U32 R4, R5 ;  /* 0x0000000500047245 */ /* 0x004fc60000201000 */
[----:B------:R-:W-:Y:S01]  /*294d0*/  FMUL R2, R2, UR6 ;  /* 0x0000000602027c20 */ /* 0x000fe20008400000 */
[----:B------:R-:W-:Y:S02]  /*294e0*/  ULDC UR6, c[0x0][0x154] ;  /* 0x0000550000067ab9 */ /* 0x000fe40000000800 */
[----:B------:R-:W-:Y:S01]  /*294f0*/  FMUL R10, R4, UR6 ;  /* 0x00000006040a7c20 */ /* 0x000fe20008400000 */
[----:B------:R-:W-:Y:S02]  /*29500*/  ULDC.64 UR6, c[0x0][0x628] ;  /* 0x00018a0000067ab9 */ /* 0x000fe40000000a00 */
[----:B------:R-:W0:Y:S01]  /*29510*/  F2I.U32.TRUNC.NTZ R2, R2 ;  /* 0x0000000200027305 */ /* 0x000e22000020f000 */
[----:B------:R-:W-:-:S04]  /*29520*/  ISETP.NE.U32.AND P0, PT, RZ, UR6, PT ;  /* 0x00000006ff007c0c */ /* 0x000fc8000bf05070 */
[----:B------:R-:W-:-:S03]  /*29530*/  ISETP.NE.AND.EX P0, PT, RZ, UR7, PT, P0 ;  /* 0x00000007ff007c0c */ /* 0x000fc6000bf05300 */
[----:B------:R-:W2:Y:S01]  /*29540*/  F2I.U32.TRUNC.NTZ R10, R10 ;  /* 0x0000000a000a7305 */ /* 0x000ea2000020f000 */
[----:B0-----:R-:W-:Y:S02]  /*29550*/  IMAD.MOV R4, RZ, RZ, -R2 ;  /* 0x000000ffff047224 */ /* 0x001fe400078e0a02 */
[----:B------:R-:W-:Y:S02]  /*29560*/  IMAD.MOV.U32 R2, RZ, RZ, R14 ;  /* 0x000000ffff027224 */ /* 0x000fe400078e000e */
[----:B-1----:R-:W-:Y:S02]  /*29570*/  IMAD R8, R3, R4, R8 ;  /* 0x0000000403087224 */ /* 0x002fe400078e0208 */
[----:B--2---:R-:W-:-:S04]  /*29580*/  IMAD.MOV R3, RZ, RZ, -R10 ;  /* 0x000000ffff037224 */ /* 0x004fc800078e0a0a */
[----:B---3--:R-:W-:Y:S02]  /*29590*/  @P4 IMAD R8, R12, R3, R5 ;  /* 0x000000030c084224 */ /* 0x008fe400078e0205 */
[----:B------:R-:W-:Y:S01]  /*295a0*/  IMAD.MOV.U32 R3, RZ, RZ, R16 ;  /* 0x000000ffff037224 */ /* 0x000fe200078e0010 */
[----:B------:R-:W-:Y:S06]  /*295b0*/  @!P0 BRA `(.L_x_568) ;  /* 0x0000000000288947 */ /* 0x000fec0003800000 */
[----:B------:R-:W-:Y:S02]  /*295c0*/  ULDC UR8, c[0x0][0x634] ;  /* 0x00018d0000087ab9 */ /* 0x000fe40000000800 */
[----:B------:R-:W-:-:S05]  /*295d0*/  IADD3 R3, P0, R14, UR8, RZ ;  /* 0x000000080e037c10 */ /* 0x000fca000ff1e0ff */
[----:B------:R-:W-:-:S04]  /*295e0*/  IMAD.X R11, RZ, RZ, R16, P0 ;  /* 0x000000ffff0b7224 */ /* 0x000fc800000e0610 */
[----:B------:R-:W-:-:S04]  /*295f0*/  IMAD.WIDE.U32 R4, R11, UR6, RZ ;  /* 0x000000060b047c25 */ /* 0x000fc8000f8e00ff */
[----:B------:R-:W-:-:S04]  /*29600*/  IMAD.WIDE.U32 R4, P0, R3, UR7, R4 ;  /* 0x0000000703047c25 */ /* 0x000fc8000f800004 */
[----:B------:R-:W-:-:S04]  /*29610*/  IMAD.WIDE.U32 R2, R3, UR6, RZ ;  /* 0x0000000603027c25 */ /* 0x000fc8000f8e00ff */
[----:B------:R-:W-:Y:S01]  /*29620*/  IMAD.MOV.U32 R2, RZ, RZ, R5 ;  /* 0x000000ffff027224 */ /* 0x000fe200078e0005 */
[----:B------:R-:W-:Y:S01]  /*29630*/  IADD3 RZ, P1, R3, R4, RZ ;  /* 0x0000000403ff7210 */ /* 0x000fe20007f3e0ff */
[----:B------:R-:W-:-:S04]  /*29640*/  IMAD.X R3, RZ, RZ, RZ, P0 ;  /* 0x000000ffff037224 */ /* 0x000fc800000e06ff */
[----:B------:R-:W-:-:S08]  /*29650*/  IMAD.WIDE.U32.X R2, R11, UR7, R2, P1 ;  /* 0x000000070b027c25 */ /* 0x000fd000088e0402 */
.L_x_568:
[--C-:B------:R-:W-:Y:S01]  /*29660*/  SHF.R.U64 R10, R2, UR9, R3.reuse ;  /* 0x00000009020a7c19 */ /* 0x100fe20008001203 */
[----:B------:R-:W-:Y:S01]  /*29670*/  ULDC.64 UR6, c[0x0][0x620] ;  /* 0x0001880000067ab9 */ /* 0x000fe20000000a00 */
[----:B------:R-:W-:Y:S01]  /*29680*/  SHF.R.U32.HI R2, RZ, UR9, R3 ;  /* 0x00000009ff027c19 */ /* 0x000fe20008011603 */
[----:B------:R-:W-:Y:S01]  /*29690*/  IMAD.MOV.U32 R3, RZ, RZ, R16 ;  /* 0x000000ffff037224 */ /* 0x000fe200078e0010 */
[----:B------:R-:W-:Y:S01]  /*296a0*/  IADD3 R11, P0, RZ, -R10, RZ ;  /* 0x8000000aff0b7210 */ /* 0x000fe20007f1e0ff */
[----:B------:R-:W-:-:S04]  /*296b0*/  ULDC.64 UR8, c[0x0][0x640] ;  /* 0x0001900000087ab9 */ /* 0x000fc80000000a00 */
[----:B------:R-:W-:Y:S01]  /*296c0*/  IMAD.X R2, RZ, RZ, ~R2, P0 ;  /* 0x000000ffff027224 */ /* 0x000fe200000e0e02 */
[----:B------:R-:W-:-:S03]  /*296d0*/  ISETP.NE.U32.AND P0, PT, RZ, UR8, PT ;  /* 0x00000008ff007c0c */ /* 0x000fc6000bf05070 */
[----:B------:R-:W-:Y:S01]  /*296e0*/  IMAD R2, R2, UR6, RZ ;  /* 0x0000000602027c24 */ /* 0x000fe2000f8e02ff */
[----:B------:R-:W-:-:S03]  /*296f0*/  ISETP.NE.AND.EX P0, PT, RZ, UR9, PT, P0 ;  /* 0x00000009ff007c0c */ /* 0x000fc6000bf05300 */
[----:B------:R-:W-:Y:S02]  /*29700*/  IMAD R5, R11, UR7, R2 ;  /* 0x000000070b057c24 */ /* 0x000fe4000f8e0202 */
[----:B------:R-:W-:-:S04]  /*29710*/  IMAD.MOV.U32 R2, RZ, RZ, R14 ;  /* 0x000000ffff027224 */ /* 0x000fc800078e000e */
[----:B------:R-:W-:Y:S01]  /*29720*/  IMAD.WIDE.U32 R2, R11, UR6, R2 ;  /* 0x000000060b027c25 */ /* 0x000fe2000f8e0002 */
[----:B------:R-:W-:-:S03]  /*29730*/  ULDC UR6, c[0x0][0x618] ;  /* 0x0001860000067ab9 */ /* 0x000fc60000000800 */
[----:B------:R-:W-:-:S05]  /*29740*/  IMAD.IADD R3, R3, 0x1, R5 ;  /* 0x0000000103037824 */ /* 0x000fca00078e0205 */
[--C-:B------:R-:W-:Y:S02]  /*29750*/  SHF.R.U64 R11, R2, UR6, R3.reuse ;  /* 0x00000006020b7c19 */ /* 0x100fe40008001203 */
[----:B------:R-:W-:Y:S01]  /*29760*/  SHF.R.U32.HI R2, RZ, UR6, R3 ;  /* 0x00000006ff027c19 */ /* 0x000fe20008011603 */
[----:B------:R-:W-:-:S03]  /*29770*/  ULDC UR6, c[0x0][0x608] ;  /* 0x0001820000067ab9 */ /* 0x000fc60000000800 */
[--C-:B------:R-:W-:Y:S02]  /*29780*/  SHF.R.U64 R12, R11, UR6, R2.reuse ;  /* 0x000000060b0c7c19 */ /* 0x100fe40008001202 */
[----:B------:R-:W-:Y:S01]  /*29790*/  SHF.R.U32.HI R3, RZ, UR6, R2 ;  /* 0x00000006ff037c19 */ /* 0x000fe20008011602 */
[----:B------:R-:W-:-:S03]  /*297a0*/  ULDC UR6, c[0x0][0x658] ;  /* 0x0001960000067ab9 */ /* 0x000fc60000000800 */
[--C-:B------:R-:W-:Y:S02]  /*297b0*/  SHF.R.U64 R13, R12, UR6, R3.reuse ;  /* 0x000000060c0d7c19 */ /* 0x100fe40008001203 */
[----:B------:R-:W-:-:S03]  /*297c0*/  SHF.R.U32.HI R14, RZ, UR6, R3 ;  /* 0x00000006ff0e7c19 */ /* 0x000fc60008011603 */
[----:B------:R-:W-:Y:S02]  /*297d0*/  IMAD.MOV.U32 R2, RZ, RZ, R13 ;  /* 0x000000ffff027224 */ /* 0x000fe400078e000d */
        /* <DEDUP_REMOVED lines=12> */
.L_x_569:
[----:B------:R-:W-:Y:S01]  /*298a0*/  ULDC UR6, c[0x0][0x648] ;  /* 0x0001920000067ab9 */ /* 0x000fe20000000800 */
[----:B------:R-:W-:Y:S02]  /*298b0*/  LOP3.LUT R12, R12, UR15, RZ, 0xc0, !PT ;  /* 0x0000000f0c0c7c12 */ /* 0x000fe4000f8ec0ff */
[----:B------:R-:W-:Y:S01]  /*298c0*/  SHF.R.U64 R3, R2, UR6, R3 ;  /* 0x0000000602037c19 */ /* 0x000fe20008001203 */
[----:B------:R-:W-:-:S04]  /*298d0*/  ULDC UR6, c[0x0][0x638] ;  /* 0x00018e0000067ab9 */ /* 0x000fc80000000800 */
[----:B------:R-:W-:Y:S02]  /*298e0*/  IMAD.MOV R2, RZ, RZ, -R3 ;  /* 0x000000ffff027224 */ /* 0x000fe400078e0a03 */
[----:B------:R-:W-:Y:S02]  /*298f0*/  IMAD R5, R3, UR5, R12 ;  /* 0x0000000503057c24 */ /* 0x000fe4000f8e020c */
[----:B------:R-:W-:Y:S01]  /*29900*/  IMAD R13, R2, UR6, R13 ;  /* 0x00000006020d7c24 */ /* 0x000fe2000f8e020d */
[----:B------:R-:W-:Y:S01]  /*29910*/  ULDC UR6, c[0x0][0x610] ;  /* 0x0001840000067ab9 */ /* 0x000fe20000000800 */
[----:B------:R-:W-:Y:S01]  /*29920*/  LOP3.LUT R2, R11, UR4, RZ, 0xc0, !PT ;  /* 0x000000040b027c12 */ /* 0x000fe2000f8ec0ff */
[----:B------:R-:W-:Y:S01]  /*29930*/  IMAD R8, R5, UR6, R8 ;  /* 0x0000000605087c24 */ /* 0x000fe2000f8e0208 */
[----:B------:R-:W-:-:S03]  /*29940*/  ULDC UR6, c[0x0][0x600] ;  /* 0x0001800000067ab9 */ /* 0x000fc60000000800 */
[----:B------:R-:W-:Y:S02]  /*29950*/  IMAD R13, R13, UR6, R2 ;  /* 0x000000060d0d7c24 */ /* 0x000fe4000f8e0202 */
[----:B------:R-:W-:-:S03]  /*29960*/  IMAD.MOV.U32 R2, RZ, RZ, 0x1 ;  /* 0x00000001ff027424 */ /* 0x000fc600078e00ff */
[----:B------:R-:W-:Y:S02]  /*29970*/  SEL R4, R13, R8, !P4 ;  /* 0x000000080d047207 */ /* 0x000fe40006000000 */
[----:B------:R-:W-:-:S07]  /*29980*/  SEL R5, R8, R13, !P4 ;  /* 0x0000000d08057207 */ /* 0x000fce0006000000 */
.L_x_567:
[----:B------:R-:W-:Y:S05]  /*29990*/  BSYNC B1 ;  /* 0x0000000000017941 */ /* 0x000fea0003800000 */
.L_x_566:
[----:B------:R-:W-:-:S13]  /*299a0*/  LOP3.LUT P0, RZ, R2, 0xff, RZ, 0xc0, !PT ;  /* 0x000000ff02ff7812 */ /* 0x000fda000780c0ff */
[----:B------:R-:W-:Y:S05]  /*299b0*/  @P0 BRA `(.L_x_570) ;  /* 0xfffffff400240947 */ /* 0x000fea000383ffff */
[----:B------:R-:W-:Y:S05]  /*299c0*/  BSYNC B0 ;  /* 0x0000000000007941 */ /* 0x000fea0003800000 */
.L_x_559:
[----:B------:R-:W-:-:S03]  /*299d0*/  UMOV UR6, 0xffffffff ;  /* 0xffffffff00067882 */ /* 0x000fc60000000000 */
[----:B------:R-:W-:Y:S05]  /*299e0*/  BRA.DIV UR6, `(.L_x_571) ;  /* 0x0000000606047947 */ /* 0x000fea000b800000 */
[----:B------:R-:W-:-:S13]  /*299f0*/  ELECT P0, URZ, PT ;  /* 0x00000000003f782f */ /* 0x000fda0003800000 */
.L_x_584:
[----:B------:R-:W-:Y:S04]  /*29a00*/  BSSY B0, `(.L_x_572) ;  /* 0x0000023000007945 */ /* 0x000fe80003800000 */
[----:B------:R-:W-:Y:S05]  /*29a10*/  @!P0 BRA `(.L_x_573) ;  /* 0x0000000000848947 */ /* 0x000fea0003800000 */
[----:B------:R-:W-:-:S04]  /*29a20*/  ULOP3.LUT UR6, UR13, 0x2, URZ, 0xfc, !UPT ;  /* 0x000000020d067892 */ /* 0x000fc8000f8efc3f */
[----:B------:R-:W-:-:S06]  /*29a30*/  UISETP.NE.AND UP0, UPT, UR6, 0x3, UPT ;  /* 0x000000030600788c */ /* 0x000fcc000bf05270 */
[----:B------:R-:W-:-:S13]  /*29a40*/  PLOP3.LUT P0, PT, PT, PT, UP0, 0x80, 0x0 ;  /* 0x000000000000781c */ /* 0x000fda0003f0f008 */
[----:B------:R-:W-:Y:S05]  /*29a50*/  @!P0 BRA `(.L_x_574) ;  /* 0x0000000000048947 */ /* 0x000fea0003800000 */
[----:B------:R-:W-:Y:S01]  /*29a60*/  BPT.TRAP 0x1 ;  /* 0x000000040000795c */ /* 0x000fe20000300000 */
.L_x_574:
[----:B------:R-:W0:Y:S01]  /*29a70*/  S2R R3, SR_CgaCtaId ;  /* 0x0000000000037919 */ /* 0x000e220000008800 */
[----:B------:R-:W-:Y:S02]  /*29a80*/  MOV R0, 0x400 ;  /* 0x0000040000007802 */ /* 0x000fe40000000f00 */
[----:B------:R-:W-:Y:S02]  /*29a90*/  SHF.L.U32 R2, R6, 0x1f, RZ ;  /* 0x0000001f06027819 */ /* 0x000fe400000006ff */
[----:B0-----:R-:W-:-:S05]  /*29aa0*/  LEA R0, R3, R0, 0x18 ;  /* 0x0000000003007211 */ /* 0x001fca00078ec0ff */
[----:B------:R-:W-:-:S04]  /*29ab0*/  VIADD R0, R0, 0x18 ;  /* 0x0000001800007836 */ /* 0x000fc80000000000 */
[----:B------:R-:W-:-:S04]  /*29ac0*/  IMAD R3, R7, 0x8, R0 ;  /* 0x0000000807037824 */ /* 0x000fc800078e0200 */
[----:B------:R-:W0:Y:S02]  /*29ad0*/  SYNCS.PHASECHK.TRANS64.TRYWAIT P0, [R3+URZ], R2 ;  /* 0x00000002030075a7 */ /* 0x000e24000800017f */
[----:B0-----:R-:W-:Y:S05]  /*29ae0*/  @!P0 BRA `(.L_x_575) ;  /* 0x0000000000e48947 */ /* 0x001fea0003800000 */
.L_x_585:
[----:B------:R-:W-:-:S05]  /*29af0*/  VIADD R7, R7, 0x1 ;  /* 0x0000000107077836 */ /* 0x000fca0000000000 */
[----:B------:R-:W-:-:S04]  /*29b00*/  ISETP.NE.AND P0, PT, R7, 0x3, PT ;  /* 0x000000030700780c */ /* 0x000fc80003f05270 */
[----:B0-----:R-:W-:Y:S02]  /*29b10*/  SEL R3, RZ, 0x1, P0 ;  /* 0x00000001ff037807 */ /* 0x001fe40000000000 */
[----:B------:R-:W-:Y:S02]  /*29b20*/  SEL R7, R7, RZ, P0 ;  /* 0x000000ff07077207 */ /* 0x000fe40000000000 */
[----:B------:R-:W-:-:S03]  /*29b30*/  LOP3.LUT R5, R6, R3, RZ, 0x3c, !PT ;  /* 0x0000000306057212 */ /* 0x000fc600078e3cff */
[----:B------:R-:W-:Y:S01]  /*29b40*/  IMAD R3, R7, 0x8, R0 ;  /* 0x0000000807037824 */ /* 0x000fe200078e0200 */
[----:B------:R-:W-:-:S04]  /*29b50*/  SHF.L.U32 R2, R5, 0x1f, RZ ;  /* 0x0000001f05027819 */ /* 0x000fc800000006ff */
[----:B------:R-:W0:Y:S02]  /*29b60*/  SYNCS.PHASECHK.TRANS64.TRYWAIT P0, [R3+URZ], R2 ;  /* 0x00000002030075a7 */ /* 0x000e24000800017f */
[----:B0-----:R-:W-:Y:S05]  /*29b70*/  @!P0 BRA `(.L_x_576) ;  /* 0x0000000000d48947 */ /* 0x001fea0003800000 */
.L_x_586:
[----:B0-----:R-:W-:-:S05]  /*29b80*/  VIADD R2, R7, 0x1 ;  /* 0x0000000107027836 */ /* 0x001fca0000000000 */
[----:B------:R-:W-:-:S04]  /*29b90*/  ISETP.NE.AND P0, PT, R2, 0x3, PT ;  /* 0x000000030200780c */ /* 0x000fc80003f05270 */
[----:B------:R-:W-:Y:S02]  /*29ba0*/  SEL R4, RZ, 0x1, P0 ;  /* 0x00000001ff047807 */ /* 0x000fe40000000000 */
[----:B------:R-:W-:Y:S02]  /*29bb0*/  SEL R3, R2, RZ, P0 ;  /* 0x000000ff02037207 */ /* 0x000fe40000000000 */
[----:B------:R-:W-:-:S03]  /*29bc0*/  LOP3.LUT R4, R5, R4, RZ, 0x3c, !PT ;  /* 0x0000000405047212 */ /* 0x000fc600078e3cff */
[----:B------:R-:W-:Y:S01]  /*29bd0*/  IMAD R3, R3, 0x8, R0 ;  /* 0x0000000803037824 */ /* 0x000fe200078e0200 */
[----:B------:R-:W-:-:S07]  /*29be0*/  SHF.L.U32 R0, R4, 0x1f, RZ ;  /* 0x0000001f04007819 */ /* 0x000fce00000006ff */
.L_x_577:
[----:B0-----:R0:W1:Y:S02]  /*29bf0*/  SYNCS.PHASECHK.TRANS64.TRYWAIT P0, [R3+URZ], R0 ;  /* 0x00000000030075a7 */ /* 0x001064000800017f */
[----:B-1----:R-:W-:Y:S05]  /*29c00*/  @!P0 NANOSLEEP.SYNCS 0x989680 ;  /* 0x009896800000895d */ /* 0x002fea0003900000 */
[----:B------:R-:W1:Y:S02]  /*29c10*/  @!P0 SYNCS.PHASECHK.TRANS64 P0, [R3+URZ], R0 ;  /* 0x00000000030085a7 */ /* 0x000e64000800007f */
[----:B-1----:R-:W-:Y:S05]  /*29c20*/  @!P0 BRA `(.L_x_577) ;  /* 0xfffffffc00f08947 */ /* 0x002fea000383ffff */
.L_x_573:
[----:B------:R-:W-:Y:S05]  /*29c30*/  BSYNC B0 ;  /* 0x0000000000007941 */ /* 0x000fea0003800000 */
.L_x_572:
[----:B------:R-:W-:Y:S05]  /*29c40*/  EXIT ;  /* 0x000000000000794d */ /* 0x000fea0003800000 */
.L_x_21:
[----:B--2---:R-:W-:-:S04]  /*29c50*/  IMAD.U32 R3, RZ, RZ, UR6 ;  /* 0x00000006ff037e24 */ /* 0x004fc8000f8e00ff */
[----:B------:R2:W3:Y:S03]  /*29c60*/  SYNCS.PHASECHK.TRANS64.TRYWAIT P0, [R3+URZ], R0 ;  /* 0x00000000030075a7 */ /* 0x0004e6000800017f */
[----:B---3--:R-:W-:Y:S05]  /*29c70*/  @!P0 NANOSLEEP.SYNCS 0x989680 ;  /* 0x009896800000895d */ /* 0x008fea0003900000 */
[----:B------:R-:W3:Y:S02]  /*29c80*/  @!P0 SYNCS.PHASECHK.TRANS64 P0, [R3+URZ], R0 ;  /* 0x00000000030085a7 */ /* 0x000ee4000800007f */
[----:B---3--:R-:W-:Y:S05]  /*29c90*/  @!P0 BRA `(.L_x_21) ;  /* 0xfffffffc00ec8947 */ /* 0x008fea000383ffff */
[----:B------:R-:W-:Y:S05]  /*29ca0*/  BRA `(.L_x_20) ;  /* 0xfffffd9000447947 */ /* 0x000fea000383ffff */
.L_x_27:
[----:B-----5:R2:W-:Y:S02]  /*29cb0*/  STL [R1+0x470], R2 ;  /* 0x0004700201007387 */ /* 0x0205e40000100800 */
[----:B--2---:R-:W-:-:S04]  /*29cc0*/  IMAD.U32 R2, RZ, RZ, UR16 ;  /* 0x00000010ff027e24 */ /* 0x004fc8000f8e00ff */
[----:B------:R2:W3:Y:S03]  /*29cd0*/  SYNCS.PHASECHK.TRANS64.TRYWAIT P0, [R2+URZ], R0 ;  /* 0x00000000020075a7 */ /* 0x0004e6000800017f */
[----:B---3--:R-:W-:Y:S05]  /*29ce0*/  @!P0 NANOSLEEP.SYNCS 0x989680 ;  /* 0x009896800000895d */ /* 0x008fea0003900000 */
[----:B------:R2:W3:Y:S02]  /*29cf0*/  @!P0 SYNCS.PHASECHK.TRANS64 P0, [R2+URZ], R0 ;  /* 0x00000000020085a7 */ /* 0x0004e4000800007f */
[----:B--2---:R2:W5:Y:S02]  /*29d00*/  LDL.LU R2, [R1+0x470] ;  /* 0x0004700001027983 */ /* 0x0045640000300800 */
[----:B--23--:R-:W-:Y:S05]  /*29d10*/  @!P0 BRA `(.L_x_27) ;  /* 0xfffffffc00e48947 */ /* 0x00cfea000383ffff */
[----:B------:R-:W-:Y:S05]  /*29d20*/  BRA `(.L_x_26) ;  /* 0xfffffdf000f87947 */ /* 0x000fea000383ffff */
.L_x_560:
[----:B------:R-:W-:Y:S01]  /*29d30*/  BSSY B1, `(.L_x_578) ;  /* 0x0000006000017945 */ /* 0x000fe20003800000 */
[----:B------:R-:W-:-:S07]  /*29d40*/  IMAD.MOV.U32 R2, RZ, RZ, -0x1 ;  /* 0xffffffffff027424 */ /* 0x000fce00078e00ff */
[----:B------:R-:W-:Y:S05]  /*29d50*/  WARPSYNC.COLLECTIVE R2, `(.L_x_579) ;  /* 0x00000000020c7348 */ /* 0x000fea0003c00000 */
[----:B------:R-:W-:Y:S02]  /*29d60*/  ELECT P0, UR62, PT ;  /* 0x00000000003e782f */ /* 0x000fe40003800000 */
[----:B------:R-:W-:Y:S01]  /*29d70*/  MOV R2, UR62 ;  /* 0x0000003e00027c02 */ /* 0x000fe20008000f00 */
[----:B------:R-:W-:Y:S10]  /*29d80*/  ENDCOLLECTIVE ;  /* 0x000000000000791b */ /* 0x000ff40003800000 */
.L_x_579:
[----:B------:R-:W-:Y:S05]  /*29d90*/  BSYNC B1 ;  /* 0x0000000000017941 */ /* 0x000fea0003800000 */
.L_x_578:
[----:B------:R-:W-:Y:S05]  /*29da0*/  BRA `(.L_x_580) ;  /* 0xfffffff000347947 */ /* 0x000fea000383ffff */
.L_x_563:
[----:B0-----:R0:W1:Y:S02]  /*29db0*/  SYNCS.PHASECHK.TRANS64.TRYWAIT P0, [R12+URZ+0x18], R11 ;  /* 0x0000180b0c0075a7 */ /* 0x001064000800017f */
[----:B-1----:R-:W-:Y:S05]  /*29dc0*/  @!P0 NANOSLEEP.SYNCS 0x989680 ;  /* 0x009896800000895d */ /* 0x002fea0003900000 */
[----:B------:R-:W1:Y:S02]  /*29dd0*/  @!P0 SYNCS.PHASECHK.TRANS64 P0, [R12+URZ+0x18], R11 ;  /* 0x0000180b0c0085a7 */ /* 0x000e64000800007f */
[----:B-1----:R-:W-:Y:S05]  /*29de0*/  @!P0 BRA `(.L_x_563) ;  /* 0xfffffffc00f08947 */ /* 0x002fea000383ffff */
[----:B------:R-:W-:Y:S05]  /*29df0*/  BRA `(.L_x_581) ;  /* 0xfffffff000707947 */ /* 0x000fea000383ffff */
.L_x_571:
[----:B------:R-:W-:Y:S01]  /*29e00*/  BSSY B0, `(.L_x_582) ;  /* 0x0000006000007945 */ /* 0x000fe20003800000 */
[----:B------:R-:W-:-:S07]  /*29e10*/  IMAD.MOV.U32 R2, RZ, RZ, -0x1 ;  /* 0xffffffffff027424 */ /* 0x000fce00078e00ff */
[----:B------:R-:W-:Y:S05]  /*29e20*/  WARPSYNC.COLLECTIVE R2, `(.L_x_583) ;  /* 0x00000000020c7348 */ /* 0x000fea0003c00000 */
[----:B------:R-:W-:Y:S02]  /*29e30*/  ELECT P0, UR62, PT ;  /* 0x00000000003e782f */ /* 0x000fe40003800000 */
[----:B------:R-:W-:Y:S01]  /*29e40*/  MOV R2, UR62 ;  /* 0x0000003e00027c02 */ /* 0x000fe20008000f00 */
[----:B------:R-:W-:Y:S10]  /*29e50*/  ENDCOLLECTIVE ;  /* 0x000000000000791b */ /* 0x000ff40003800000 */
.L_x_583:
[----:B------:R-:W-:Y:S05]  /*29e60*/  BSYNC B0 ;  /* 0x0000000000007941 */ /* 0x000fea0003800000 */
.L_x_582:
[----:B------:R-:W-:Y:S05]  /*29e70*/  BRA `(.L_x_584) ;  /* 0xfffffff800e07947 */ /* 0x000fea000383ffff */
.L_x_575:
[----:B0-----:R0:W1:Y:S02]  /*29e80*/  SYNCS.PHASECHK.TRANS64.TRYWAIT P0, [R3+URZ], R2 ;  /* 0x00000002030075a7 */ /* 0x001064000800017f */
[----:B-1----:R-:W-:Y:S05]  /*29e90*/  @!P0 NANOSLEEP.SYNCS 0x989680 ;  /* 0x009896800000895d */ /* 0x002fea0003900000 */
[----:B------:R-:W1:Y:S02]  /*29ea0*/  @!P0 SYNCS.PHASECHK.TRANS64 P0, [R3+URZ], R2 ;  /* 0x00000002030085a7 */ /* 0x000e64000800007f */
[----:B-1----:R-:W-:Y:S05]  /*29eb0*/  @!P0 BRA `(.L_x_575) ;  /* 0xfffffffc00f08947 */ /* 0x002fea000383ffff */
[----:B------:R-:W-:Y:S05]  /*29ec0*/  BRA `(.L_x_585) ;  /* 0xfffffffc00087947 */ /* 0x000fea000383ffff */
.L_x_576:
[----:B0-----:R0:W1:Y:S02]  /*29ed0*/  SYNCS.PHASECHK.TRANS64.TRYWAIT P0, [R3+URZ], R2 ;  /* 0x00000002030075a7 */ /* 0x001064000800017f */
[----:B-1----:R-:W-:Y:S05]  /*29ee0*/  @!P0 NANOSLEEP.SYNCS 0x989680 ;  /* 0x009896800000895d */ /* 0x002fea0003900000 */
[----:B------:R-:W1:Y:S02]  /*29ef0*/  @!P0 SYNCS.PHASECHK.TRANS64 P0, [R3+URZ], R2 ;  /* 0x00000002030085a7 */ /* 0x000e64000800007f */
[----:B-1----:R-:W-:Y:S05]  /*29f00*/  @!P0 BRA `(.L_x_576) ;  /* 0xfffffffc00f08947 */ /* 0x002fea000383ffff */
[----:B------:R-:W-:Y:S05]  /*29f10*/  BRA `(.L_x_586) ;  /* 0xfffffffc00187947 */ /* 0x000fea000383ffff */
.L_x_587:
[----:B------:R-:W-:-:S00]  /*29f20*/  BRA `(.L_x_587) ;  /* 0xfffffffc00fc7947 */ /* 0x000fc0000383ffff */
[----:B------:R-:W-:-:S00]  /*29f30*/  NOP ;  /* 0x0000000000007918 */ /* 0x000fc00000000000 */
        /* <DEDUP_REMOVED lines=12> */
.L_x_588:


//--------------------- .nv.shared._ZN7cutlass13device_kernelINS_4gemm6kernel13GemmUniversalIN4cute5tupleIJiiiiEEENS1_10collective13CollectiveMmaINS1_37MainloopSm90TmaGmmaWarpSpecializedFP8ILi3ENS5_IJNS4_1CILi2EEENSA_ILi4EEENSA_ILi1EEEEEENS1_35KernelTmaWarpSpecializedCooperativeEEENS5_IJNSA_ILi256EEESH_NSA_ILi128EEEEEENS_12float_e4m3_tENS5_IJlSD_lEEESK_SL_NS4_8TiledMMAINS4_8MMA_AtomIJNS4_4SM904GMMA31MMA_64x256x32_F32E4M3E4M3_SS_TNILNSP_7ScaleInE1ELSR_1EEEEEENS4_6LayoutINS5_IJSB_SD_SD_EEENS5_IJSD_NSA_ILi0EEESW_EEEEENS5_IJNS4_10UnderscoreESZ_SZ_EEEEENS4_23SM90_TMA_LOAD_MULTICASTENS4_14ComposedLayoutINS4_7SwizzleILi3ELi4ELi3EEENS4_18smem_ptr_flag_bitsILi8EEENSU_INS5_IJNSA_ILi8EEESI_EEENS5_IJSI_SD_EEEEEEEvNS4_8identityES12_S1C_vS1D_EENS_8epilogue10collective6detail29Sm90TmaWarpSpecializedAdapterINS1G_15DefaultEpilogueISK_SL_SL_NS1F_6thread17LinearCombinationISK_Li1EffLNS1K_9ScaleType4KindE0ELNS_15FloatRoundStyleE2ESK_EENS1_15EpilogueDefaultEEEEEvvEEEEvNT_6ParamsE --------------------------
	.section	.nv.shared._ZN7cutlass13device_kernelINS_4gemm6kernel13GemmUniversalIN4cute5tupleIJiiiiEEENS1_10collective13CollectiveMmaINS1_37MainloopSm90TmaGmmaWarpSpecializedFP8ILi3ENS5_IJNS4_1CILi2EEENSA_ILi4EEENSA_ILi1EEEEEENS1_35KernelTmaWarpSpecializedCooperativeEEENS5_IJNSA_ILi256EEESH_NSA_ILi128EEEEEENS_12float_e4m3_tENS5_IJlSD_lEEESK_SL_NS4_8TiledMMAINS4_8MMA_AtomIJNS4_4SM904GMMA31MMA_64x256x32_F32E4M3E4M3_SS_TNILNSP_7ScaleInE1ELSR_1EEEEEENS4_6LayoutINS5_IJSB_SD_SD_EEENS5_IJSD_NSA_ILi0EEESW_EEEEENS5_IJNS4_10UnderscoreESZ_SZ_EEEEENS4_23SM90_TMA_LOAD_MULTICASTENS4_14ComposedLayoutINS4_7SwizzleILi3ELi4ELi3EEENS4_18smem_ptr_flag_bitsILi8EEENSU_INS5_IJNSA_ILi8EEESI_EEENS5_IJSI_SD_EEEEEEEvNS4_8identityES12_S1C_vS1D_EENS_8epilogue10collective6detail29Sm90TmaWarpSpecializedAdapterINS1G_15DefaultEpilogueISK_SL_SL_NS1F_6thread17LinearCombinationISK_Li1EffLNS1K_9ScaleType4KindE0ELNS_15FloatRoundStyleE2ESK_EENS1_15EpilogueDefaultEEEEEvvEEEEvNT_6ParamsE,"aw",@nobits
	.sectionflags	@""
	.align	16
	.zero		1024


//--------------------- .nv.shared.reserved.0     --------------------------
	.section	.nv.shared.reserved.0,"aw",@nobits
	.weak		__nv_reservedSMEM_offset_0_alias
	.size		__nv_reservedSMEM_offset_0_alias, 0, 0
	.other		__nv_reservedSMEM_offset_0_alias,@"STO_CUDA_RESERVED_SHARED STV_DEFAULT"
__nv_reservedSMEM_offset_0_alias:
	.zero		0


//--------------------- .nv.global                --------------------------
	.section	.nv.global,"aw",@nobits
.nv.global:
	.type		_ZN40_INTERNAL_b1c795e2_4_k_cu_05863e36_238234cute1_E,@object
	.size		_ZN40_INTERNAL_b1c795e2_4_k_cu_05863e36_238234cute1_E,(_ZN40_INTERNAL_b1c795e2_4_k_cu_05863e36_238234cuda3std3__45__cpo6cbeginE - _ZN40_INTERNAL_b1c795e2_4_k_cu_05863e36_238234cute1_E)
_ZN40_INTERNAL_b1c795e2_4_k_cu_05863e36_238234cute1_E:
	.zero		1
	.type		_ZN40_INTERNAL_b1c795e2_4_k_cu_05863e36_238234cuda3std3__45__cpo6cbeginE,@object
	.size		_ZN40_INTERNAL_b1c795e2_4_k_cu_05863e36_238234cuda3std3__45__cpo6cbeginE,(_ZN40_INTERNAL_b1c795e2_4_k_cu_05863e36_238234cuda3std3__48in_placeE - _ZN40_INTERNAL_b1c795e2_4_k_cu_05863e36_238234cuda3std3__45__cpo6cbeginE)
_ZN40_INTERNAL_b1c795e2_4_k_cu_05863e36_238234cuda3std3__45__cpo6cbeginE:
	.zero		1
	.type		_ZN40_INTERNAL_b1c795e2_4_k_cu_05863e36_238234cuda3std3__48in_placeE,@object
	.size		_ZN40_INTERNAL_b1c795e2_4_k_cu_05863e36_238234cuda3std3__48in_placeE,(_ZN40_INTERNAL_b1c795e2_4_k_cu_05863e36_238234cuda3std6ranges3__45__cpo9iter_moveE - _ZN40_INTERNAL_b1c795e2_4_k_cu_05863e36_238234cuda3std3__48in_placeE)
_ZN40_INTERNAL_b1c795e2_4_k_cu_05863e36_238234cuda3std3__48in_placeE:
	.zero		1
	.type		_ZN40_INTERNAL_b1c795e2_4_k_cu_05863e36_238234cuda3std6ranges3__45__cpo9iter_moveE,@object
	.size		_ZN40_INTERNAL_b1c795e2_4_k_cu_05863e36_238234cuda3std6ranges3__45__cpo9iter_moveE,(_ZN40_INTERNAL_b1c795e2_4_k_cu_05863e36_238234cuda3std3__45__cpo5beginE - _ZN40_INTERNAL_b1c795e2_4_k_cu_05863e36_238234cuda3std6ranges3__45__cpo9iter_moveE)
_ZN40_INTERNAL_b1c795e2_4_k_cu_05863e36_238234cuda3std6ranges3__45__cpo9iter_moveE:
	.zero		1
	.type		_ZN40_INTERNAL_b1c795e2_4_k_cu_05863e36_238234cuda3std3__45__cpo5beginE,@object
	.size		_ZN40_INTERNAL_b1c795e2_4_k_cu_05863e36_238234cuda3std3__45__cpo5beginE,(_ZN40_INTERNAL_b1c795e2_4_k_cu_05863e36_238234cuda3std3__442_GLOBAL__N__b1c795e2_4_k_cu_05863e36_238236ignoreE - _ZN40_INTERNAL_b1c795e2_4_k_cu_05863e36_238234cuda3std3__45__cpo5beginE)
_ZN40_INTERNAL_b1c795e2_4_k_cu_05863e36_238234cuda3std3__45__cpo5beginE:
	.zero		1
	.type		_ZN40_INTERNAL_b1c795e2_4_k_cu_05863e36_238234cuda3std3__442_GLOBAL__N__b1c795e2_4_k_cu_05863e36_238236ignoreE,@object
	.size		_ZN40_INTERNAL_b1c795e2_4_k_cu_05863e36_238234cuda3std3__442_GLOBAL__N__b1c795e2_4_k_cu_05863e36_238236ignoreE,(_ZN40_INTERNAL_b1c795e2_4_k_cu_05863e36_238234cute7productE - _ZN40_INTERNAL_b1c795e2_4_k_cu_05863e36_238234cuda3std3__442_GLOBAL__N__b1c795e2_4_k_cu_05863e36_238236ignoreE)
_ZN40_INTERNAL_b1c795e2_4_k_cu_05863e36_238234cuda3std3__442_GLOBAL__N__b1c795e2_4_k_cu_05863e36_238236ignoreE:
	.zero		1
	.type		_ZN40_INTERNAL_b1c795e2_4_k_cu_05863e36_238234cute7productE,@object
	.size		_ZN40_INTERNAL_b1c795e2_4_k_cu_05863e36_238234cute7productE,(_ZN40_INTERNAL_b1c795e2_4_k_cu_05863e36_238234cuda3std3__45__cpo3endE - _ZN40_INTERNAL_b1c795e2_4_k_cu_05863e36_238234cute7productE)
_ZN40_INTERNAL_b1c795e2_4_k_cu_05863e36_238234cute7productE:
	.zero		1
	.type		_ZN40_INTERNAL_b1c795e2_4_k_cu_05863e36_238234cuda3std3__45__cpo3endE,@object
	.size		_ZN40_INTERNAL_b1c795e2_4_k_cu_05863e36_238234cuda3std3__45__cpo3endE,(_ZN40_INTERNAL_b1c795e2_4_k_cu_05863e36_238234cuda3std3__419piecewise_constructE - _ZN40_INTERNAL_b1c795e2_4_k_cu_05863e36_238234cuda3std3__45__cpo3endE)
_ZN40_INTERNAL_b1c795e2_4_k_cu_05863e36_238234cuda3std3__45__cpo3endE:
	.zero		1
	.type		_ZN40_INTERNAL_b1c795e2_4_k_cu_05863e36_238234cuda3std3__419piecewise_constructE,@object
	.size		_ZN40_INTERNAL_b1c795e2_4_k_cu_05863e36_238234cuda3std3__419piecewise_constructE,(_ZN40_INTERNAL_b1c795e2_4_k_cu_05863e36_238234cuda3std3__45__cpo4cendE - _ZN40_INTERNAL_b1c795e2_4_k_cu_05863e36_238234cuda3std3__419piecewise_constructE)
_ZN40_INTERNAL_b1c795e2_4_k_cu_05863e36_238234cuda3std3__419piecewise_constructE:
	.zero		1
	.type		_ZN40_INTERNAL_b1c795e2_4_k_cu_05863e36_238234cuda3std3__45__cpo4cendE,@object
	.size		_ZN40_INTERNAL_b1c795e2_4_k_cu_05863e36_238234cuda3std3__45__cpo4cendE,(_ZN40_INTERNAL_b1c795e2_4_k_cu_05863e36_238234cuda3std6ranges3__45__cpo4swapE - _ZN40_INTERNAL_b1c795e2_4_k_cu_05863e36_238234cuda3std3__45__cpo4cendE)
_ZN40_INTERNAL_b1c795e2_4_k_cu_05863e36_238234cuda3std3__45__cpo4cendE:
	.zero		1
	.type		_ZN40_INTERNAL_b1c795e2_4_k_cu_05863e36_238234cuda3std6ranges3__45__cpo4swapE,@object
	.size		_ZN40_INTERNAL_b1c795e2_4_k_cu_05863e36_238234cuda3std6ranges3__45__cpo4swapE,(.L_7 - _ZN40_INTERNAL_b1c795e2_4_k_cu_05863e36_238234cuda3std6ranges3__45__cpo4swapE)
_ZN40_INTERNAL_b1c795e2_4_k_cu_05863e36_238234cuda3std6ranges3__45__cpo4swapE:
	.zero		1
.L_7:


//--------------------- .nv.constant0._ZN7cutlass13device_kernelINS_4gemm6kernel13GemmUniversalIN4cute5tupleIJiiiiEEENS1_10collective13CollectiveMmaINS1_37MainloopSm90TmaGmmaWarpSpecializedFP8ILi3ENS5_IJNS4_1CILi2EEENSA_ILi4EEENSA_ILi1EEEEEENS1_35KernelTmaWarpSpecializedCooperativeEEENS5_IJNSA_ILi256EEESH_NSA_ILi128EEEEEENS_12float_e4m3_tENS5_IJlSD_lEEESK_SL_NS4_8TiledMMAINS4_8MMA_AtomIJNS4_4SM904GMMA31MMA_64x256x32_F32E4M3E4M3_SS_TNILNSP_7ScaleInE1ELSR_1EEEEEENS4_6LayoutINS5_IJSB_SD_SD_EEENS5_IJSD_NSA_ILi0EEESW_EEEEENS5_IJNS4_10UnderscoreESZ_SZ_EEEEENS4_23SM90_TMA_LOAD_MULTICASTENS4_14ComposedLayoutINS4_7SwizzleILi3ELi4ELi3EEENS4_18smem_ptr_flag_bitsILi8EEENSU_INS5_IJNSA_ILi8EEESI_EEENS5_IJSI_SD_EEEEEEEvNS4_8identityES12_S1C_vS1D_EENS_8epilogue10collective6detail29Sm90TmaWarpSpecializedAdapterINS1G_15DefaultEpilogueISK_SL_SL_NS1F_6thread17LinearCombinationISK_Li1EffLNS1K_9ScaleType4KindE0ELNS_15FloatRoundStyleE2ESK_EENS1_15EpilogueDefaultEEEEEvvEEEEvNT_6ParamsE --------------------------
	.section	.nv.constant0._ZN7cutlass13device_kernelINS_4gemm6kernel13GemmUniversalIN4cute5tupleIJiiiiEEENS1_10collective13CollectiveMmaINS1_37MainloopSm90TmaGmmaWarpSpecializedFP8ILi3ENS5_IJNS4_1CILi2EEENSA_ILi4EEENSA_ILi1EEEEEENS1_35KernelTmaWarpSpecializedCooperativeEEENS5_IJNSA_ILi256EEESH_NSA_ILi128EEEEEENS_12float_e4m3_tENS5_IJlSD_lEEESK_SL_NS4_8TiledMMAINS4_8MMA_AtomIJNS4_4SM904GMMA31MMA_64x256x32_F32E4M3E4M3_SS_TNILNSP_7ScaleInE1ELSR_1EEEEEENS4_6LayoutINS5_IJSB_SD_SD_EEENS5_IJSD_NSA_ILi0EEESW_EEEEENS5_IJNS4_10UnderscoreESZ_SZ_EEEEENS4_23SM90_TMA_LOAD_MULTICASTENS4_14ComposedLayoutINS4_7SwizzleILi3ELi4ELi3EEENS4_18smem_ptr_flag_bitsILi8EEENSU_INS5_IJNSA_ILi8EEESI_EEENS5_IJSI_SD_EEEEEEEvNS4_8identityES12_S1C_vS1D_EENS_8epilogue10collective6detail29Sm90TmaWarpSpecializedAdapterINS1G_15DefaultEpilogueISK_SL_SL_NS1F_6thread17LinearCombinationISK_Li1EffLNS1K_9ScaleType4KindE0ELNS_15FloatRoundStyleE2ESK_EENS1_15EpilogueDefaultEEEEEvvEEEEvNT_6ParamsE,"a",@progbits
	.sectionflags	@""
	.align	4
.nv.constant0._ZN7cutlass13device_kernelINS_4gemm6kernel13GemmUniversalIN4cute5tupleIJiiiiEEENS1_10collective13CollectiveMmaINS1_37MainloopSm90TmaGmmaWarpSpecializedFP8ILi3ENS5_IJNS4_1CILi2EEENSA_ILi4EEENSA_ILi1EEEEEENS1_35KernelTmaWarpSpecializedCooperativeEEENS5_IJNSA_ILi256EEESH_NSA_ILi128EEEEEENS_12float_e4m3_tENS5_IJlSD_lEEESK_SL_NS4_8TiledMMAINS4_8MMA_AtomIJNS4_4SM904GMMA31MMA_64x256x32_F32E4M3E4M3_SS_TNILNSP_7ScaleInE1ELSR_1EEEEEENS4_6LayoutINS5_IJSB_SD_SD_EEENS5_IJSD_NSA_ILi0EEESW_EEEEENS5_IJNS4_10UnderscoreESZ_SZ_EEEEENS4_23SM90_TMA_LOAD_MULTICASTENS4_14ComposedLayoutINS4_7SwizzleILi3ELi4ELi3EEENS4_18smem_ptr_flag_bitsILi8EEENSU_INS5_IJNSA_ILi8EEESI_EEENS5_IJSI_SD_EEEEEEEvNS4_8identityES12_S1C_vS1D_EENS_8epilogue10collective6detail29Sm90TmaWarpSpecializedAdapterINS1G_15DefaultEpilogueISK_SL_SL_NS1F_6thread17LinearCombinationISK_Li1EffLNS1K_9ScaleType4KindE0ELNS_15FloatRoundStyleE2ESK_EENS1_15EpilogueDefaultEEEEEvvEEEEvNT_6ParamsE:
	.zero		1664


//--------------------- SYMBOLS --------------------------

	.type		.nv.reservedSmem.offset0,@object
	.size		.nv.reservedSmem.offset0,0x4
